def attn_fwd(
    Q,
    K,
    V,
    Out,
    Lse,
    sm_scale,
    stride_qz,
    stride_qh,
    stride_qm,
    stride_qk,
    stride_kz,
    stride_kh,
    stride_kn,
    stride_kk,
    stride_vz,
    stride_vh,
    stride_vn,
    stride_vk,
    stride_oz,
    stride_oh,
    stride_om,
    stride_ok,
    seqlen_q,
    seqlen_k,
    BLOCK_M: tl.constexpr,
    BLOCK_N: tl.constexpr,
    HEAD_DIM: tl.constexpr,
    CAUSAL: tl.constexpr,
):
    start_m = tl.program_id(0)
    off_hz = tl.program_id(1)
    q_off = off_hz * stride_qh
    k_off = off_hz * stride_kh
    v_off = off_hz * stride_vh
    offs_m = start_m * BLOCK_M + tl.arange(0, BLOCK_M)
    offs_d = tl.arange(0, HEAD_DIM)
    offs_n = tl.arange(0, BLOCK_N)
    q_ptrs = Q + q_off + offs_m[:, None] * stride_qm + offs_d[None, :] * stride_qk
    k_ptrs = K + k_off + offs_d[:, None] * stride_kk + offs_n[None, :] * stride_kn
    v_ptrs = V + v_off + offs_n[:, None] * stride_vn + offs_d[None, :] * stride_vk
    m_i = tl.full([BLOCK_M], float("-inf"), dtype=tl.float32)
    l_i = tl.zeros([BLOCK_M], dtype=tl.float32) + 1.0
    acc = tl.zeros([BLOCK_M, HEAD_DIM], dtype=tl.float32)
    q = tl.load(q_ptrs)
    acc, l_i, m_i = _attn_fwd_inner(
        acc,
        l_i,
        m_i,
        q,
        k_ptrs,
        v_ptrs,
        sm_scale,
        stride_kn,
        stride_vn,
        start_m,
        seqlen_k,
        BLOCK_M,
        BLOCK_N,
        HEAD_DIM,
        CAUSAL,
    )
    acc = acc / l_i[:, None]
    lse = m_i + tl.math.log2(l_i) / 1.4426950408889634
    o_ptrs = (
        Out
        + off_hz * stride_oh
        + offs_m[:, None] * stride_om
        + offs_d[None, :] * stride_ok
    )
    tl.store(o_ptrs, acc.to(Out.dtype.element_ty))
    tl.store(Lse + off_hz * seqlen_q + offs_m, lse)

# config = {"BLOCK_M": 256, "BLOCK_N": 128, "HEAD_DIM": 32, "arch": "sm_100", "causal": true, "dtype": "fp16", "num_stages": 2, "num_warps": 16}
# arch = sm_100


// ===== COMPILED SASS (sm_100a) =====

	.target	sm_100a

	.elftype	@"ET_EXEC"


//--------------------- .note.nv.tkinfo           --------------------------
	.section	.note.nv.tkinfo,"",@"SHT_NOTE"
	.sectionflags	@"SHF_NOTE_NV_TKINFO"
	.tkinfo
        /*0018*/ 	.word	0x00000081
        /*0030*/ 	.string	""
        /*0030*/ 	.string	"ptxas-blackwell"
        /*0030*/ 	.string	"Cuda compilation tools, release 12.9, V12.9.86"
        /*0030*/ 	.string	"Build cuda_12.9.r12.9/compiler.36037853_0"
        /*0030*/ 	.string	"-v  -suppress-debug-info  -lineinfo  -arch sm_100a "



//--------------------- .note.nv.cuver            --------------------------
	.section	.note.nv.cuver,"",@"SHT_NOTE"
	.sectionflags	@"SHF_NOTE_NV_CUVER"
        /*0018*/ 	.short	0x0001
        /*001a*/ 	.short	0x0064
        /*001c*/ 	.short	0x0001
        /*001e*/ 	.short	0x0000
        /*0020*/ 	.short	0x0001
        /*0022*/ 	.short	0x0000


//--------------------- .nv.info                  --------------------------
	.section	.nv.info,"",@"SHT_CUDA_INFO"
	.align	4


	//----- nvinfo : EIATTR_REGCOUNT
	.align		4
        /*0000*/ 	.byte	0x04, 0x2f
        /*0002*/ 	.short	(.L_2 - .L_1)
	.align		4
.L_1:
        /*0004*/ 	.word	index@(attn_fwd)
        /*0008*/ 	.word	0x00000080


	//----- nvinfo : EIATTR_FRAME_SIZE
	.align		4
.L_2:
        /*000c*/ 	.byte	0x04, 0x11
        /*000e*/ 	.short	(.L_4 - .L_3)
	.align		4
.L_3:
        /*0010*/ 	.word	index@(attn_fwd)
        /*0014*/ 	.word	0x00000088


	//----- nvinfo : EIATTR_MIN_STACK_SIZE
	.align		4
.L_4:
        /*0018*/ 	.byte	0x04, 0x12
        /*001a*/ 	.short	(.L_6 - .L_5)
	.align		4
.L_5:
        /*001c*/ 	.word	index@(attn_fwd)
        /*0020*/ 	.word	0x00000088
.L_6:


//--------------------- .nv.info.attn_fwd         --------------------------
	.section	.nv.info.attn_fwd,"",@"SHT_CUDA_INFO"
	.sectionflags	@""
	.align	4


	//----- nvinfo : EIATTR_CUDA_API_VERSION
	.align		4
        /*0000*/ 	.byte	0x04, 0x37
        /*0002*/ 	.short	(.L_8 - .L_7)
.L_7:
        /*0004*/ 	.word	0x00000081


	//----- nvinfo : EIATTR_KPARAM_INFO
	.align		4
.L_8:
        /*0008*/ 	.byte	0x04, 0x17
        /*000a*/ 	.short	(.L_10 - .L_9)
.L_9:
        /*000c*/ 	.word	0x00000000
        /*0010*/ 	.short	0x0019
        /*0012*/ 	.short	0x0080
        /*0014*/ 	.byte	0x00, 0xf4, 0x21, 0x00


	//----- nvinfo : EIATTR_KPARAM_INFO
	.align		4
.L_10:
        /*0018*/ 	.byte	0x04, 0x17
        /*001a*/ 	.short	(.L_12 - .L_11)
.L_11:
        /*001c*/ 	.word	0x00000000
        /*0020*/ 	.short	0x0018
        /*0022*/ 	.short	0x0078
        /*0024*/ 	.byte	0x00, 0xf4, 0x21, 0x00


	//----- nvinfo : EIATTR_KPARAM_INFO
	.align		4
.L_12:
        /*0028*/ 	.byte	0x04, 0x17
        /*002a*/ 	.short	(.L_14 - .L_13)
.L_13:
        /*002c*/ 	.word	0x00000000
        /*0030*/ 	.short	0x0017
        /*0032*/ 	.short	0x0070
        /*0034*/ 	.byte	0x00, 0xf0, 0x11, 0x00


	//----- nvinfo : EIATTR_KPARAM_INFO
	.align		4
.L_14:
        /*0038*/ 	.byte	0x04, 0x17
        /*003a*/ 	.short	(.L_16 - .L_15)
.L_15:
        /*003c*/ 	.word	0x00000000
        /*0040*/ 	.short	0x0016
        /*0042*/ 	.short	0x006c
        /*0044*/ 	.byte	0x00, 0xf0, 0x11, 0x00


	//----- nvinfo : EIATTR_KPARAM_INFO
	.align		4
.L_16:
        /*0048*/ 	.byte	0x04, 0x17
        /*004a*/ 	.short	(.L_18 - .L_17)
.L_17:
        /*004c*/ 	.word	0x00000000
        /*0050*/ 	.short	0x0015
        /*0052*/ 	.short	0x0068
        /*0054*/ 	.byte	0x00, 0xf0, 0x11, 0x00


	//----- nvinfo : EIATTR_KPARAM_INFO
	.align		4
.L_18:
        /*0058*/ 	.byte	0x04, 0x17
        /*005a*/ 	.short	(.L_20 - .L_19)
.L_19:
        /*005c*/ 	.word	0x00000000
        /*0060*/ 	.short	0x0014
        /*0062*/ 	.short	0x0064
        /*0064*/ 	.byte	0x00, 0xf0, 0x11, 0x00


	//----- nvinfo : EIATTR_KPARAM_INFO
	.align		4
.L_20:
        /*0068*/ 	.byte	0x04, 0x17
        /*006a*/ 	.short	(.L_22 - .L_21)
.L_21:
        /*006c*/ 	.word	0x00000000
        /*0070*/ 	.short	0x0013
        /*0072*/ 	.short	0x0060
        /*0074*/ 	.byte	0x00, 0xf0, 0x11, 0x00


	//----- nvinfo : EIATTR_KPARAM_INFO
	.align		4
.L_22:
        /*0078*/ 	.byte	0x04, 0x17
        /*007a*/ 	.short	(.L_24 - .L_23)
.L_23:
        /*007c*/ 	.word	0x00000000
        /*0080*/ 	.short	0x0012
        /*0082*/ 	.short	0x005c
        /*0084*/ 	.byte	0x00, 0xf0, 0x11, 0x00


	//----- nvinfo : EIATTR_KPARAM_INFO
	.align		4
.L_24:
        /*0088*/ 	.byte	0x04, 0x17
        /*008a*/ 	.short	(.L_26 - .L_25)
.L_25:
        /*008c*/ 	.word	0x00000000
        /*0090*/ 	.short	0x0011
        /*0092*/ 	.short	0x0058
        /*0094*/ 	.byte	0x00, 0xf0, 0x11, 0x00


	//----- nvinfo : EIATTR_KPARAM_INFO
	.align		4
.L_26:
        /*0098*/ 	.byte	0x04, 0x17
        /*009a*/ 	.short	(.L_28 - .L_27)
.L_27:
        /*009c*/ 	.word	0x00000000
        /*00a0*/ 	.short	0x0010
        /*00a2*/ 	.short	0x0054
        /*00a4*/ 	.byte	0x00, 0xf0, 0x11, 0x00


	//----- nvinfo : EIATTR_KPARAM_INFO
	.align		4
.L_28:
        /*00a8*/ 	.byte	0x04, 0x17
        /*00aa*/ 	.short	(.L_30 - .L_29)
.L_29:
        /*00ac*/ 	.word	0x00000000
        /*00b0*/ 	.short	0x000f
        /*00b2*/ 	.short	0x0050
        /*00b4*/ 	.byte	0x00, 0xf0, 0x11, 0x00


	//----- nvinfo : EIATTR_KPARAM_INFO
	.align		4
.L_30:
        /*00b8*/ 	.byte	0x04, 0x17
        /*00ba*/ 	.short	(.L_32 - .L_31)
.L_31:
        /*00bc*/ 	.word	0x00000000
        /*00c0*/ 	.short	0x000e
        /*00c2*/ 	.short	0x004c
        /*00c4*/ 	.byte	0x00, 0xf0, 0x11, 0x00


	//----- nvinfo : EIATTR_KPARAM_INFO
	.align		4
.L_32:
        /*00c8*/ 	.byte	0x04, 0x17
        /*00ca*/ 	.short	(.L_34 - .L_33)
.L_33:
        /*00cc*/ 	.word	0x00000000
        /*00d0*/ 	.short	0x000d
        /*00d2*/ 	.short	0x0048
        /*00d4*/ 	.byte	0x00, 0xf0, 0x11, 0x00


	//----- nvinfo : EIATTR_KPARAM_INFO
	.align		4
.L_34:
        /*00d8*/ 	.byte	0x04, 0x17
        /*00da*/ 	.short	(.L_36 - .L_35)
.L_35:
        /*00dc*/ 	.word	0x00000000
        /*00e0*/ 	.short	0x000c
        /*00e2*/ 	.short	0x0044
        /*00e4*/ 	.byte	0x00, 0xf0, 0x11, 0x00


	//----- nvinfo : EIATTR_KPARAM_INFO
	.align		4
.L_36:
        /*00e8*/ 	.byte	0x04, 0x17
        /*00ea*/ 	.short	(.L_38 - .L_37)
.L_37:
        /*00ec*/ 	.word	0x00000000
        /*00f0*/ 	.short	0x000b
        /*00f2*/ 	.short	0x0040
        /*00f4*/ 	.byte	0x00, 0xf0, 0x11, 0x00


	//----- nvinfo : EIATTR_KPARAM_INFO
	.align		4
.L_38:
        /*00f8*/ 	.byte	0x04, 0x17
        /*00fa*/ 	.short	(.L_40 - .L_39)
.L_39:
        /*00fc*/ 	.word	0x00000000
        /*0100*/ 	.short	0x000a
        /*0102*/ 	.short	0x003c
        /*0104*/ 	.byte	0x00, 0xf0, 0x11, 0x00


	//----- nvinfo : EIATTR_KPARAM_INFO
	.align		4
.L_40:
        /*0108*/ 	.byte	0x04, 0x17
        /*010a*/ 	.short	(.L_42 - .L_41)
.L_41:
        /*010c*/ 	.word	0x00000000
        /*0110*/ 	.short	0x0009
        /*0112*/ 	.short	0x0038
        /*0114*/ 	.byte	0x00, 0xf0, 0x11, 0x00


	//----- nvinfo : EIATTR_KPARAM_INFO
	.align		4
.L_42:
        /*0118*/ 	.byte	0x04, 0x17
        /*011a*/ 	.short	(.L_44 - .L_43)
.L_43:
        /*011c*/ 	.word	0x00000000
        /*0120*/ 	.short	0x0008
        /*0122*/ 	.short	0x0034
        /*0124*/ 	.byte	0x00, 0xf0, 0x11, 0x00


	//----- nvinfo : EIATTR_KPARAM_INFO
	.align		4
.L_44:
        /*0128*/ 	.byte	0x04, 0x17
        /*012a*/ 	.short	(.L_46 - .L_45)
.L_45:
        /*012c*/ 	.word	0x00000000
        /*0130*/ 	.short	0x0007
        /*0132*/ 	.short	0x0030
        /*0134*/ 	.byte	0x00, 0xf0, 0x11, 0x00


	//----- nvinfo : EIATTR_KPARAM_INFO
	.align		4
.L_46:
        /*0138*/ 	.byte	0x04, 0x17
        /*013a*/ 	.short	(.L_48 - .L_47)
.L_47:
        /*013c*/ 	.word	0x00000000
        /*0140*/ 	.short	0x0006
        /*0142*/ 	.short	0x002c
        /*0144*/ 	.byte	0x00, 0xf0, 0x11, 0x00


	//----- nvinfo : EIATTR_KPARAM_INFO
	.align		4
.L_48:
        /*0148*/ 	.byte	0x04, 0x17
        /*014a*/ 	.short	(.L_50 - .L_49)
.L_49:
        /*014c*/ 	.word	0x00000000
        /*0150*/ 	.short	0x0005
        /*0152*/ 	.short	0x0028
        /*0154*/ 	.byte	0x00, 0xf0, 0x11, 0x00


	//----- nvinfo : EIATTR_KPARAM_INFO
	.align		4
.L_50:
        /*0158*/ 	.byte	0x04, 0x17
        /*015a*/ 	.short	(.L_52 - .L_51)
.L_51:
        /*015c*/ 	.word	0x00000000
        /*0160*/ 	.short	0x0004
        /*0162*/ 	.short	0x0020
        /*0164*/ 	.byte	0x00, 0xf4, 0x21, 0x00


	//----- nvinfo : EIATTR_KPARAM_INFO
	.align		4
.L_52:
        /*0168*/ 	.byte	0x04, 0x17
        /*016a*/ 	.short	(.L_54 - .L_53)
.L_53:
        /*016c*/ 	.word	0x00000000
        /*0170*/ 	.short	0x0003
        /*0172*/ 	.short	0x0018
        /*0174*/ 	.byte	0x00, 0xf4, 0x21, 0x00


	//----- nvinfo : EIATTR_KPARAM_INFO
	.align		4
.L_54:
        /*0178*/ 	.byte	0x04, 0x17
        /*017a*/ 	.short	(.L_56 - .L_55)
.L_55:
        /*017c*/ 	.word	0x00000000
        /*0180*/ 	.short	0x0002
        /*0182*/ 	.short	0x0010
        /*0184*/ 	.byte	0x00, 0xf4, 0x21, 0x00


	//----- nvinfo : EIATTR_KPARAM_INFO
	.align		4
.L_56:
        /*0188*/ 	.byte	0x04, 0x17
        /*018a*/ 	.short	(.L_58 - .L_57)
.L_57:
        /*018c*/ 	.word	0x00000000
        /*0190*/ 	.short	0x0001
        /*0192*/ 	.short	0x0008
        /*0194*/ 	.byte	0x00, 0xf4, 0x21, 0x00


	//----- nvinfo : EIATTR_KPARAM_INFO
	.align		4
.L_58:
        /*0198*/ 	.byte	0x04, 0x17
        /*019a*/ 	.short	(.L_60 - .L_59)
.L_59:
        /*019c*/ 	.word	0x00000000
        /*01a0*/ 	.short	0x0000
        /*01a2*/ 	.short	0x0000
        /*01a4*/ 	.byte	0x00, 0xf4, 0x21, 0x00


	//----- nvinfo : EIATTR_SPARSE_MMA_MASK
	.align		4
.L_60:
        /*01a8*/ 	.byte	0x03, 0x50
        /*01aa*/ 	.short	0x0000


	//----- nvinfo : EIATTR_MAXREG_COUNT
	.align		4
        /*01ac*/ 	.byte	0x03, 0x1b
        /*01ae*/ 	.short	0x0080


	//----- nvinfo : EIATTR_NUM_BARRIERS
	.align		4
        /*01b0*/ 	.byte	0x02, 0x4c
        /*01b2*/ 	.byte	0x01
	.zero		1


	//----- nvinfo : EIATTR_ANNOTATIONS
	.align		4
        /*01b4*/ 	.byte	0x04, 0x55
        /*01b6*/ 	.short	(.L_62 - .L_61)


	//   ....[0]....
.L_61:
        /*01b8*/ 	.word	0x00000001
        /*01bc*/ 	.byte	0x00, 0x08, 0x00, 0x00, 0x01, 0x00, 0x00, 0x00, 0x40, 0x0b, 0x00, 0x00, 0x01, 0x00, 0x00, 0x00
        /* <DEDUP_REMOVED lines=18> */
        /*02ec*/ 	.byte	0x50, 0x4b, 0x00, 0x00


	//----- nvinfo : EIATTR_COOP_GROUP_MASK_REGIDS
	.align		4
.L_62:
        /*02f0*/ 	.byte	0x04, 0x29
        /*02f2*/ 	.short	(.L_64 - .L_63)


	//   ....[0]....
.L_63:
        /*02f4*/ 	.word	0xffffffff


	//   ....[1]....
        /*02f8*/ 	.word	0xffffffff


	//   ....[2]....
        /*02fc*/ 	.word	0xffffffff


	//   ....[3]....
        /*0300*/ 	.word	0xffffffff


	//   ....[4]....
        /*0304*/ 	.word	0xffffffff


	//   ....[5]....
        /*0308*/ 	.word	0xffffffff


	//   ....[6]....
        /*030c*/ 	.word	0xffffffff


	//   ....[7]....
        /*0310*/ 	.word	0xffffffff


	//----- nvinfo : EIATTR_COOP_GROUP_INSTR_OFFSETS
	.align		4
.L_64:
        /*0314*/ 	.byte	0x04, 0x28
        /*0316*/ 	.short	(.L_66 - .L_65)


	//   ....[0]....
.L_65:
        /*0318*/ 	.word	0x00003190


	//   ....[1]....
        /*031c*/ 	.word	0x00003290


	//   ....[2]....
        /*0320*/ 	.word	0x000032a0


	//   ....[3]....
        /*0324*/ 	.word	0x00003330


	//   ....[4]....
        /*0328*/ 	.word	0x00004870


	//   ....[5]....
        /*032c*/ 	.word	0x00004910


	//   ....[6]....
        /*0330*/ 	.word	0x00004930


	//   ....[7]....
        /*0334*/ 	.word	0x000049c0


	//----- nvinfo : EIATTR_VRC_CTA_INIT_COUNT
	.align		4
.L_66:
        /*0338*/ 	.byte	0x02, 0x4a
	.zero		1
	.zero		1


	//----- nvinfo : EIATTR_EXIT_INSTR_OFFSETS
	.align		4
        /*033c*/ 	.byte	0x04, 0x1c
        /*033e*/ 	.short	(.L_68 - .L_67)


	//   ....[0]....
.L_67:
        /*0340*/ 	.word	0x00005c10


	//   ....[1]....
        /*0344*/ 	.word	0x00005c40


	//----- nvinfo : EIATTR_REQNTID
	.align		4
.L_68:
        /*0348*/ 	.byte	0x04, 0x10
        /*034a*/ 	.short	(.L_70 - .L_69)
.L_69:
        /*034c*/ 	.word	0x00000200
        /*0350*/ 	.word	0x00000001
        /*0354*/ 	.word	0x00000001


	//----- nvinfo : EIATTR_CBANK_PARAM_SIZE
	.align		4
.L_70:
        /*0358*/ 	.byte	0x03, 0x19
        /*035a*/ 	.short	0x0088


	//----- nvinfo : EIATTR_PARAM_CBANK
	.align		4
        /*035c*/ 	.byte	0x04, 0x0a
        /*035e*/ 	.short	(.L_72 - .L_71)
	.align		4
.L_71:
        /*0360*/ 	.word	index@(.nv.constant0.attn_fwd)
        /*0364*/ 	.short	0x0380
        /*0366*/ 	.short	0x0088


	//----- nvinfo : EIATTR_SW_WAR
	.align		4
.L_72:
        /*0368*/ 	.byte	0x04, 0x36
        /*036a*/ 	.short	(.L_74 - .L_73)
.L_73:
        /*036c*/ 	.word	0x00000008
.L_74:


//--------------------- .nv.compat                --------------------------
	.section	.nv.compat,"",@"SHT_CUDA_COMPAT_INFO"
	.align	4
        /*0000*/ 	.byte	0x02, 0x02, 0x01, 0x00, 0x02, 0x05, 0x05, 0x00, 0x02, 0x03, 0x00, 0x00, 0x02, 0x06, 0x01, 0x00


//--------------------- .nv.callgraph             --------------------------
	.section	.nv.callgraph,"",@"SHT_CUDA_CALLGRAPH"
	.align	4
	.sectionentsize	8
	.align		4
        /*0000*/ 	.word	0x00000000
	.align		4
        /*0004*/ 	.word	0xffffffff
	.align		4
        /*0008*/ 	.word	0x00000000
	.align		4
        /*000c*/ 	.word	0xfffffffe
	.align		4
        /*0010*/ 	.word	0x00000000
	.align		4
        /*0014*/ 	.word	0xfffffffd
	.align		4
        /*0018*/ 	.word	0x00000000
	.align		4
        /*001c*/ 	.word	0xfffffffc


//--------------------- .nv.constant4             --------------------------
	.section	.nv.constant4,"a",@progbits
	.align	8
	.align		8
.nv.constant4:
        /*0000*/ 	.dword	_$_str


//--------------------- .text.attn_fwd            --------------------------
	.section	.text.attn_fwd,"ax",@progbits
	.align	128
        .global         attn_fwd
        .type           attn_fwd,@function
        .size           attn_fwd,(.L_x_3 - attn_fwd)
        .other          attn_fwd,@"STO_CUDA_ENTRY STV_DEFAULT"
attn_fwd:
.text.attn_fwd:
[----:B------:R-:W0:Y:S01]  /*0000*/  LDC R1, c[0x0][0x37c] ;  /* 0x0000df00ff017b82 */ /* 0x000e220000000800 */
[----:B------:R-:W1:Y:S07]  /*0010*/  S2R R6, SR_TID.X ;  /* 0x0000000000067919 */ /* 0x000e6e0000002100 */
[----:B------:R-:W2:Y:S01]  /*0020*/  S2UR UR9, SR_CTAID.Y ;  /* 0x00000000000979c3 */ /* 0x000ea20000002600 */
[----:B------:R-:W2:Y:S01]  /*0030*/  LDCU.64 UR4, c[0x0][0x3b0] ;  /* 0x00007600ff0477ac */ /* 0x000ea20008000a00 */
[----:B0-----:R-:W-:Y:S01]  /*0040*/  VIADD R1, R1, 0xffffff78 ;  /* 0xffffff7801017836 */ /* 0x001fe20000000000 */
[----:B------:R-:W0:Y:S01]  /*0050*/  S2R R3, SR_CTAID.X ;  /* 0x0000000000037919 */ /* 0x000e220000002500 */
[----:B------:R-:W3:Y:S04]  /*0060*/  LDCU.64 UR14, c[0x0][0x358] ;  /* 0x00006b00ff0e77ac */ /* 0x000ee80008000a00 */
[----:B------:R-:W4:Y:S08]  /*0070*/  LDC R33, c[0x0][0x3b8] ;  /* 0x0000ee00ff217b82 */ /* 0x000f300000000800 */
[----:B------:R-:W5:Y:S01]  /*0080*/  LDC.64 R30, c[0x0][0x380] ;  /* 0x0000e000ff1e7b82 */ /* 0x000f620000000a00 */
[----:B--2---:R-:W-:-:S04]  /*0090*/  UIMAD UR4, UR9, UR4, URZ ;  /* 0x00000004090472a4 */ /* 0x004fc8000f8e02ff */
[----:B------:R-:W-:Y:S01]  /*00a0*/  USHF.L.U32 UR6, UR4, 0x1, URZ ;  /* 0x0000000104067899 */ /* 0x000fe200080006ff */
[----:B-1----:R-:W-:Y:S02]  /*00b0*/  SHF.R.U32.HI R2, RZ, 0x8, R6 ;  /* 0x00000008ff027819 */ /* 0x002fe40000011606 */
[----:B0-----:R-:W-:Y:S02]  /*00c0*/  PRMT R0, R6, 0x6540, R3 ;  /* 0x0000654006007816 */ /* 0x001fe40000000003 */
[----:B------:R-:W-:-:S03]  /*00d0*/  SGXT.U32 R2, R2, 0x1 ;  /* 0x000000010202781a */ /* 0x000fc60000000000 */
[----:B------:R-:W-:Y:S01]  /*00e0*/  IMAD R0, R0, UR5, RZ ;  /* 0x0000000500007c24 */ /* 0x000fe2000f8e02ff */
[----:B------:R-:W-:Y:S01]  /*00f0*/  UIMAD.WIDE UR4, UR4, 0x2, URZ ;  /* 0x00000002040478a5 */ /* 0x000fe2000f8e02ff */
[----:B----4-:R-:W-:Y:S02]  /*0100*/  IMAD R5, R2, R33, RZ ;  /* 0x0000002102057224 */ /* 0x010fe400078e02ff */
[C---:B------:R-:W-:Y:S02]  /*0110*/  IMAD.SHL.U32 R3, R0.reuse, 0x2, RZ ;  /* 0x0000000200037824 */ /* 0x040fe400078e00ff */
[----:B------:R-:W-:-:S03]  /*0120*/  IMAD.HI R0, R0, 0x2, RZ ;  /* 0x0000000200007827 */ /* 0x000fc600078e02ff */
[----:B-----5:R-:W-:Y:S01]  /*0130*/  IADD3 R29, P0, P1, R3, UR6, R30 ;  /* 0x00000006031d7c10 */ /* 0x020fe2000f91e01e */
[----:B------:R-:W-:-:S03]  /*0140*/  IMAD R7, R33, 0x2, R5 ;  /* 0x0000000221077824 */ /* 0x000fc600078e0205 */
[----:B------:R-:W-:Y:S01]  /*0150*/  IADD3.X R31, PT, PT, R0, UR5, R31, P0, P1 ;  /* 0x00000005001f7c10 */ /* 0x000fe200087e241f */
[----:B------:R-:W-:Y:S01]  /*0160*/  IMAD R0, R33, 0x2, R7 ;  /* 0x0000000221007824 */ /* 0x000fe200078e0207 */
[-C--:B------:R-:W-:Y:S02]  /*0170*/  LEA R2, P0, R5, R29.reuse, 0x1 ;  /* 0x0000001d05027211 */ /* 0x080fe400078008ff */
[----:B------:R-:W-:Y:S02]  /*0180*/  LEA R4, P1, R7, R29, 0x1 ;  /* 0x0000001d07047211 */ /* 0x000fe400078208ff */
[-C--:B------:R-:W-:Y:S02]  /*0190*/  LEA.HI.X.SX32 R3, R5, R31.reuse, 0x1, P0 ;  /* 0x0000001f05037211 */ /* 0x080fe400000f0eff */
[----:B------:R-:W-:Y:S01]  /*01a0*/  LEA.HI.X.SX32 R5, R7, R31, 0x1, P1 ;  /* 0x0000001f07057211 */ /* 0x000fe200008f0eff */
[C---:B------:R-:W-:Y:S01]  /*01b0*/  IMAD R7, R33.reuse, 0x2, R0 ;  /* 0x0000000221077824 */ /* 0x040fe200078e0200 */
[C---:B------:R-:W-:Y:S01]  /*01c0*/  LEA R8, P0, R0.reuse, R29, 0x1 ;  /* 0x0000001d00087211 */ /* 0x040fe200078008ff */
[----:B---3--:R0:W2:Y:S03]  /*01d0*/  LDG.E.U16 R19, desc[UR14][R2.64] ;  /* 0x0000000e02137981 */ /* 0x0080a6000c1e1500 */
[----:B------:R-:W-:Y:S01]  /*01e0*/  LEA.HI.X.SX32 R9, R0, R31, 0x1, P0 ;  /* 0x0000001f00097211 */ /* 0x000fe200000f0eff */
[----:B------:R-:W-:Y:S01]  /*01f0*/  IMAD R0, R33, 0x2, R7 ;  /* 0x0000000221007824 */ /* 0x000fe200078e0207 */
[-C--:B------:R-:W-:Y:S01]  /*0200*/  LEA R10, P0, R7, R29.reuse, 0x1 ;  /* 0x0000001d070a7211 */ /* 0x080fe200078008ff */
[----:B------:R1:W3:Y:S02]  /*0210*/  LDG.E.U16 R20, desc[UR14][R4.64] ;  /* 0x0000000e04147981 */ /* 0x0002e4000c1e1500 */
[----:B------:R-:W-:Y:S01]  /*0220*/  IMAD R14, R33, 0x2, R0 ;  /* 0x00000002210e7824 */ /* 0x000fe200078e0200 */
[----:B------:R-:W-:Y:S01]  /*0230*/  LEA R12, P1, R0, R29, 0x1 ;  /* 0x0000001d000c7211 */ /* 0x000fe200078208ff */
[----:B------:R4:W5:Y:S01]  /*0240*/  LDG.E.U16 R21, desc[UR14][R8.64] ;  /* 0x0000000e08157981 */ /* 0x000962000c1e1500 */
[----:B------:R-:W-:-:S02]  /*0250*/  LEA.HI.X.SX32 R11, R7, R31, 0x1, P0 ;  /* 0x0000001f070b7211 */ /* 0x000fc400000f0eff */
[----:B------:R-:W-:Y:S01]  /*0260*/  LEA.HI.X.SX32 R13, R0, R31, 0x1, P1 ;  /* 0x0000001f000d7211 */ /* 0x000fe200008f0eff */
[C---:B------:R-:W-:Y:S01]  /*0270*/  IMAD R0, R33.reuse, 0x2, R14 ;  /* 0x0000000221007824 */ /* 0x040fe200078e020e */
[C---:B0-----:R-:W-:Y:S01]  /*0280*/  LEA R2, P0, R14.reuse, R29, 0x1 ;  /* 0x0000001d0e027211 */ /* 0x041fe200078008ff */
[----:B------:R-:W3:Y:S02]  /*0290*/  LDG.E.U16 R22, desc[UR14][R10.64] ;  /* 0x0000000e0a167981 */ /* 0x000ee4000c1e1500 */
[C---:B------:R-:W-:Y:S01]  /*02a0*/  IMAD R7, R33.reuse, 0x2, R0 ;  /* 0x0000000221077824 */ /* 0x040fe200078e0200 */
[----:B------:R-:W-:Y:S01]  /*02b0*/  LEA.HI.X.SX32 R3, R14, R31, 0x1, P0 ;  /* 0x0000001f0e037211 */ /* 0x000fe200000f0eff */
[----:B------:R0:W3:Y:S01]  /*02c0*/  LDG.E.U16 R23, desc[UR14][R12.64] ;  /* 0x0000000e0c177981 */ /* 0x0000e2000c1e1500 */
[C---:B-1----:R-:W-:Y:S01]  /*02d0*/  LEA R4, P0, R0.reuse, R29, 0x1 ;  /* 0x0000001d00047211 */ /* 0x042fe200078008ff */
[C---:B------:R-:W-:Y:S02]  /*02e0*/  IMAD R14, R33.reuse, 0x2, R7 ;  /* 0x00000002210e7824 */ /* 0x040fe400078e0207 */
[----:B------:R-:W5:Y:S01]  /*02f0*/  LDG.E.U16 R24, desc[UR14][R2.64] ;  /* 0x0000000e02187981 */ /* 0x000f62000c1e1500 */
[----:B------:R-:W-:Y:S01]  /*0300*/  LEA.HI.X.SX32 R5, R0, R31, 0x1, P0 ;  /* 0x0000001f00057211 */ /* 0x000fe200000f0eff */
[----:B------:R-:W-:Y:S01]  /*0310*/  IMAD R0, R33, 0x2, R14 ;  /* 0x0000000221007824 */ /* 0x000fe200078e020e */
[----:B----4-:R-:W-:-:S03]  /*0320*/  LEA R8, P0, R7, R29, 0x1 ;  /* 0x0000001d07087211 */ /* 0x010fc600078008ff */
[----:B------:R-:W-:Y:S01]  /*0330*/  IMAD R18, R33, 0x2, R0 ;  /* 0x0000000221127824 */ /* 0x000fe200078e0200 */
[----:B------:R-:W-:Y:S01]  /*0340*/  LEA.HI.X.SX32 R9, R7, R31, 0x1, P0 ;  /* 0x0000001f07097211 */ /* 0x000fe200000f0eff */
[----:B------:R1:W4:Y:S02]  /*0350*/  LDG.E.U16 R25, desc[UR14][R4.64] ;  /* 0x0000000e04197981 */ /* 0x000324000c1e1500 */
[C---:B------:R-:W-:Y:S01]  /*0360*/  IMAD R7, R33.reuse, 0x2, R18 ;  /* 0x0000000221077824 */ /* 0x040fe200078e0212 */
[-C--:B0-----:R-:W-:Y:S01]  /*0370*/  LEA R12, P0, R0, R29.reuse, 0x1 ;  /* 0x0000001d000c7211 */ /* 0x081fe200078008ff */
[----:B------:R0:W4:Y:S02]  /*0380*/  LDG.E.U16 R26, desc[UR14][R8.64] ;  /* 0x0000000e081a7981 */ /* 0x000124000c1e1500 */
[C---:B------:R-:W-:Y:S01]  /*0390*/  IMAD R15, R33.reuse, 0x2, R7 ;  /* 0x00000002210f7824 */ /* 0x040fe200078e0207 */
[----:B------:R-:W-:Y:S02]  /*03a0*/  LEA R10, P1, R14, R29, 0x1 ;  /* 0x0000001d0e0a7211 */ /* 0x000fe400078208ff */
[-C--:B------:R-:W-:Y:S01]  /*03b0*/  LEA.HI.X.SX32 R13, R0, R31.reuse, 0x1, P0 ;  /* 0x0000001f000d7211 */ /* 0x080fe200000f0eff */
[----:B------:R-:W-:Y:S01]  /*03c0*/  IMAD R0, R33, 0x2, R15 ;  /* 0x0000000221007824 */ /* 0x000fe200078e020f */
[----:B------:R-:W-:-:S02]  /*03d0*/  LEA.HI.X.SX32 R11, R14, R31, 0x1, P1 ;  /* 0x0000001f0e0b7211 */ /* 0x000fc400008f0eff */
[-C--:B------:R-:W-:Y:S01]  /*03e0*/  LEA R14, P0, R15, R29.reuse, 0x1 ;  /* 0x0000001d0f0e7211 */ /* 0x080fe200078008ff */
[----:B-1----:R-:W-:Y:S01]  /*03f0*/  IMAD R5, R33, 0x2, R0 ;  /* 0x0000000221057824 */ /* 0x002fe200078e0200 */
[----:B------:R-:W-:Y:S01]  /*0400*/  LEA R16, P1, R0, R29, 0x1 ;  /* 0x0000001d00107211 */ /* 0x000fe200078208ff */
[----:B------:R1:W4:Y:S01]  /*0410*/  LDG.E.U16 R27, desc[UR14][R10.64] ;  /* 0x0000000e0a1b7981 */ /* 0x000322000c1e1500 */
[----:B------:R-:W-:Y:S02]  /*0420*/  LEA.HI.X.SX32 R15, R15, R31, 0x1, P0 ;  /* 0x0000001f0f0f7211 */ /* 0x000fe400000f0eff */
[----:B------:R-:W-:Y:S01]  /*0430*/  LEA R2, P0, R18, R29, 0x1 ;  /* 0x0000001d12027211 */ /* 0x000fe200078008ff */
[----:B------:R-:W5:Y:S01]  /*0440*/  LDG.E.U16 R12, desc[UR14][R12.64] ;  /* 0x0000000e0c0c7981 */ /* 0x000f62000c1e1500 */
[----:B------:R-:W-:Y:S01]  /*0450*/  LEA.HI.X.SX32 R17, R0, R31, 0x1, P1 ;  /* 0x0000001f00117211 */ /* 0x000fe200008f0eff */
[----:B------:R-:W-:Y:S01]  /*0460*/  IMAD R0, R33, 0x2, R5 ;  /* 0x0000000221007824 */ /* 0x000fe200078e0205 */
[----:B0-----:R-:W-:Y:S01]  /*0470*/  LEA R8, P1, R5, R29, 0x1 ;  /* 0x0000001d05087211 */ /* 0x001fe200078208ff */
[----:B------:R-:W5:Y:S01]  /*0480*/  LDG.E.U16 R14, desc[UR14][R14.64] ;  /* 0x0000000e0e0e7981 */ /* 0x000f62000c1e1500 */
[----:B------:R-:W-:-:S02]  /*0490*/  LEA.HI.X.SX32 R3, R18, R31, 0x1, P0 ;  /* 0x0000001f12037211 */ /* 0x000fc400000f0eff */
[----:B------:R-:W-:Y:S01]  /*04a0*/  LEA.HI.X.SX32 R9, R5, R31, 0x1, P1 ;  /* 0x0000001f05097211 */ /* 0x000fe200008f0eff */
[----:B------:R-:W5:Y:S01]  /*04b0*/  LDG.E.U16 R16, desc[UR14][R16.64] ;  /* 0x0000000e10107981 */ /* 0x000f62000c1e1500 */
[CC--:B------:R-:W-:Y:S02]  /*04c0*/  LEA R4, P0, R7.reuse, R29.reuse, 0x1 ;  /* 0x0000001d07047211 */ /* 0x0c0fe400078008ff */
[C---:B-1----:R-:W-:Y:S01]  /*04d0*/  LEA R10, P1, R0.reuse, R29, 0x1 ;  /* 0x0000001d000a7211 */ /* 0x042fe200078208ff */
[----:B------:R-:W5:Y:S01]  /*04e0*/  LDG.E.U16 R3, desc[UR14][R2.64] ;  /* 0x0000000e02037981 */ /* 0x000f62000c1e1500 */
[-C--:B------:R-:W-:Y:S02]  /*04f0*/  LEA.HI.X.SX32 R5, R7, R31.reuse, 0x1, P0 ;  /* 0x0000001f07057211 */ /* 0x080fe400000f0eff */
[----:B------:R-:W-:Y:S01]  /*0500*/  LEA.HI.X.SX32 R11, R0, R31, 0x1, P1 ;  /* 0x0000001f000b7211 */ /* 0x000fe200008f0eff */
[----:B------:R-:W5:Y:S04]  /*0510*/  LDG.E.U16 R8, desc[UR14][R8.64] ;  /* 0x0000000e08087981 */ /* 0x000f68000c1e1500 */
[----:B------:R0:W5:Y:S04]  /*0520*/  LDG.E.U16 R4, desc[UR14][R4.64] ;  /* 0x0000000e04047981 */ /* 0x000168000c1e1500 */
[----:B------:R-:W5:Y:S01]  /*0530*/  LDG.E.U16 R10, desc[UR14][R10.64] ;  /* 0x0000000e0a0a7981 */ /* 0x000f62000c1e1500 */
[----:B------:R-:W1:Y:S01]  /*0540*/  S2UR UR8, SR_CgaCtaId ;  /* 0x00000000000879c3 */ /* 0x000e620000008800 */
[----:B------:R-:W-:Y:S01]  /*0550*/  UMOV UR4, 0x400 ;  /* 0x0000040000047882 */ /* 0x000fe20000000000 */
[----:B------:R-:W-:-:S02]  /*0560*/  LOP3.LUT R0, R6, 0xff, RZ, 0xc0, !PT ;  /* 0x000000ff06007812 */ /* 0x000fc400078ec0ff */
[----:B------:R-:W-:Y:S01]  /*0570*/  SHF.R.S32.HI R7, RZ, 0x8, R6 ;  /* 0x00000008ff077819 */ /* 0x000fe20000011406 */
[----:B-1----:R-:W-:-:S03]  /*0580*/  ULEA UR8, UR8, UR4, 0x18 ;  /* 0x0000000408087291 */ /* 0x002fc6000f8ec0ff */
[----:B------:R-:W1:Y:S01]  /*0590*/  S2UR UR4, SR_CTAID.X ;  /* 0x00000000000479c3 */ /* 0x000e620000002500 */
[----:B------:R-:W-:Y:S01]  /*05a0*/  IMAD.SHL.U32 R0, R0, 0x2, RZ ;  /* 0x0000000200007824 */ /* 0x000fe200078e00ff */
[----:B------:R-:W-:-:S04]  /*05b0*/  SGXT R7, R7, 0x1 ;  /* 0x000000010707781a */ /* 0x000fc80000000200 */
[----:B------:R-:W-:-:S04]  /*05c0*/  LOP3.LUT R0, R0, 0x210, R7, 0x78, !PT ;  /* 0x0000021000007812 */ /* 0x000fc800078e7807 */
[C---:B------:R-:W-:Y:S02]  /*05d0*/  LOP3.LUT R7, R0.reuse, 0x20, RZ, 0x3c, !PT ;  /* 0x0000002000077812 */ /* 0x040fe400078e3cff */
[----:B------:R-:W-:Y:S01]  /*05e0*/  LOP3.LUT R18, R0, 0x40, RZ, 0x3c, !PT ;  /* 0x0000004000127812 */ /* 0x000fe200078e3cff */
[----:B-1----:R-:W-:-:S04]  /*05f0*/  USHF.L.U32 UR4, UR4, 0x8, URZ ;  /* 0x0000000804047899 */ /* 0x002fc800080006ff */
[----:B------:R-:W-:-:S04]  /*0600*/  UIADD3 UR16, UPT, UPT, UR4, 0x100, URZ ;  /* 0x0000010004107890 */ /* 0x000fc8000fffe0ff */
[----:B------:R-:W-:Y:S01]  /*0610*/  UISETP.GE.AND UP0, UPT, UR16, 0x1, UPT ;  /* 0x000000011000788c */ /* 0x000fe2000bf06270 */
[----:B0-----:R-:W-:Y:S01]  /*0620*/  LOP3.LUT R5, R0, 0x60, RZ, 0x3c, !PT ;  /* 0x0000006000057812 */ /* 0x001fe200078e3cff */
[----:B------:R-:W-:Y:S01]  /*0630*/  IMAD.MOV.U32 R125, RZ, RZ, 0x3f800000 ;  /* 0x3f800000ff7d7424 */ /* 0x000fe200078e00ff */
[----:B------:R-:W-:Y:S01]  /*0640*/  CS2R R48, SRZ ;  /* 0x0000000000307805 */ /* 0x000fe2000001ff00 */
[----:B------:R-:W-:Y:S01]  /*0650*/  IMAD.MOV.U32 R2, RZ, RZ, -0x800000 ;  /* 0xff800000ff027424 */ /* 0x000fe200078e00ff */
[----:B------:R-:W-:Y:S01]  /*0660*/  CS2R R50, SRZ ;  /* 0x0000000000327805 */ /* 0x000fe2000001ff00 */
[----:B--2---:R-:W-:Y:S04]  /*0670*/  STS.U16 [R0+UR8], R19 ;  /* 0x0000001300007988 */ /* 0x004fe80008000408 */
[----:B---3--:R-:W-:Y:S04]  /*0680*/  STS.U16 [R0+UR8+0x1000], R23 ;  /* 0x0010001700007988 */ /* 0x008fe80008000408 */
[----:B----4-:R-:W-:Y:S04]  /*0690*/  STS.U16 [R0+UR8+0x2000], R27 ;  /* 0x0020001b00007988 */ /* 0x010fe80008000408 */
[----:B-----5:R0:W-:Y:S04]  /*06a0*/  STS.U16 [R0+UR8+0x3000], R14 ;  /* 0x0030000e00007988 */ /* 0x0201e80008000408 */
[----:B------:R-:W-:Y:S04]  /*06b0*/  STS.U16 [R7+UR8+0x400], R20 ;  /* 0x0004001407007988 */ /* 0x000fe80008000408 */
[----:B------:R-:W-:Y:S04]  /*06c0*/  STS.U16 [R7+UR8+0x1400], R24 ;  /* 0x0014001807007988 */ /* 0x000fe80008000408 */
[----:B------:R1:W-:Y:S04]  /*06d0*/  STS.U16 [R7+UR8+0x2400], R12 ;  /* 0x0024000c07007988 */ /* 0x0003e80008000408 */
[----:B------:R-:W-:Y:S04]  /*06e0*/  STS.U16 [R7+UR8+0x3400], R16 ;  /* 0x0034001007007988 */ /* 0x000fe80008000408 */
[----:B------:R2:W-:Y:S01]  /*06f0*/  STS.U16 [R18+UR8+0x2800], R3 ;  /* 0x0028000312007988 */ /* 0x0005e20008000408 */
[----:B0-----:R-:W-:Y:S01]  /*0700*/  IMAD.MOV.U32 R0, RZ, RZ, -0x800000 ;  /* 0xff800000ff007424 */ /* 0x001fe200078e00ff */
[----:B-1----:R-:W-:-:S02]  /*0710*/  CS2R R12, SRZ ;  /* 0x00000000000c7805 */ /* 0x002fc4000001ff00 */
[----:B------:R0:W-:Y:S01]  /*0720*/  STS.U16 [R18+UR8+0x800], R21 ;  /* 0x0008001512007988 */ /* 0x0001e20008000408 */
[----:B--2---:R-:W-:-:S03]  /*0730*/  IMAD.MOV.U32 R3, RZ, RZ, 0x3f800000 ;  /* 0x3f800000ff037424 */ /* 0x004fc600078e00ff */
[----:B------:R-:W-:Y:S01]  /*0740*/  STS.U16 [R18+UR8+0x1800], R25 ;  /* 0x0018001912007988 */ /* 0x000fe20008000408 */
[----:B------:R-:W-:Y:S02]  /*0750*/  CS2R R16, SRZ ;  /* 0x0000000000107805 */ /* 0x000fe4000001ff00 */
[----:B------:R-:W-:Y:S01]  /*0760*/  CS2R R14, SRZ ;  /* 0x00000000000e7805 */ /* 0x000fe2000001ff00 */
[----:B------:R1:W-:Y:S01]  /*0770*/  STS.U16 [R18+UR8+0x3800], R8 ;  /* 0x0038000812007988 */ /* 0x0003e20008000408 */
[----:B0-----:R-:W-:Y:S01]  /*0780*/  CS2R R20, SRZ ;  /* 0x0000000000147805 */ /* 0x001fe2000001ff00 */
[----:B------:R-:W-:Y:S02]  /*0790*/  IMAD.SHL.U32 R7, R6, 0x8, RZ ;  /* 0x0000000806077824 */ /* 0x000fe400078e00ff */
[----:B------:R0:W-:Y:S04]  /*07a0*/  STS.U16 [R5+UR8+0xc00], R22 ;  /* 0x000c001605007988 */ /* 0x0001e80008000408 */
[----:B------:R-:W-:Y:S01]  /*07b0*/  STS.U16 [R5+UR8+0x1c00], R26 ;  /* 0x001c001a05007988 */ /* 0x000fe20008000408 */
[----:B-1----:R-:W-:-:S03]  /*07c0*/  CS2R R18, SRZ ;  /* 0x0000000000127805 */ /* 0x002fc6000001ff00 */
[----:B------:R1:W-:Y:S01]  /*07d0*/  STS.U16 [R5+UR8+0x2c00], R4 ;  /* 0x002c000405007988 */ /* 0x0003e20008000408 */
[----:B0-----:R-:W-:-:S03]  /*07e0*/  CS2R R22, SRZ ;  /* 0x0000000000167805 */ /* 0x001fc6000001ff00 */
[----:B------:R0:W-:Y:S04]  /*07f0*/  STS.U16 [R5+UR8+0x3c00], R10 ;  /* 0x003c000a05007988 */ /* 0x0001e80008000408 */
[----:B------:R2:W-:Y:S01]  /*0800*/  STL [R1], R3 ;  /* 0x0000000301007387 */ /* 0x0005e20000100800 */
[C---:B-1----:R-:W-:Y:S01]  /*0810*/  IMAD.SHL.U32 R4, R6.reuse, 0x2, RZ ;  /* 0x0000000206047824 */ /* 0x042fe200078e00ff */
[C---:B0-----:R-:W-:Y:S02]  /*0820*/  LOP3.LUT R5, R6.reuse, 0x7, RZ, 0xc0, !PT ;  /* 0x0000000706057812 */ /* 0x041fe400078ec0ff */
[----:B--2---:R-:W-:Y:S01]  /*0830*/  LOP3.LUT R3, R6, 0x1ff, RZ, 0xc0, !PT ;  /* 0x000001ff06037812 */ /* 0x004fe200078ec0ff */
[----:B------:R-:W-:Y:S06]  /*0840*/  BRA.U !UP0, `(.L_x_0) ;  /* 0x0000004108c07547 */ /* 0x000fec000b800000 */
[----:B------:R-:W-:Y:S01]  /*0850*/  LOP3.LUT R0, R6, 0x1e0, RZ, 0xc0, !PT ;  /* 0x000001e006007812 */ /* 0x000fe200078ec0ff */
[----:B------:R-:W0:Y:S01]  /*0860*/  LDCU.64 UR10, c[0x0][0x3c0] ;  /* 0x00007800ff0a77ac */ /* 0x000e220008000a00 */
[----:B------:R-:W-:Y:S01]  /*0870*/  SHF.R.U32.HI R9, RZ, 0x2, R6 ;  /* 0x00000002ff097819 */ /* 0x000fe20000011606 */
[----:B------:R-:W-:Y:S01]  /*0880*/  IMAD R13, R5, 0x110, RZ ;  /* 0x00000110050d7824 */ /* 0x000fe200078e02ff */
[----:B------:R-:W-:Y:S01]  /*0890*/  SHF.R.U32.HI R0, RZ, 0x1, R0 ;  /* 0x00000001ff007819 */ /* 0x000fe20000011600 */
[----:B------:R-:W1:Y:S01]  /*08a0*/  LDCU UR5, c[0x0][0x3c8] ;  /* 0x00007900ff0577ac */ /* 0x000e620008000800 */
[----:B------:R-:W-:Y:S01]  /*08b0*/  SGXT.U32 R9, R9, 0x3 ;  /* 0x000000030909781a */ /* 0x000fe20000000000 */
[----:B------:R-:W2:Y:S01]  /*08c0*/  LDC R23, c[0x0][0x3d8] ;  /* 0x0000f600ff177b82 */ /* 0x000ea20000000800 */
[----:B------:R-:W-:Y:S01]  /*08d0*/  LOP3.LUT R2, R7, 0x30, RZ, 0xc0, !PT ;  /* 0x0000003007027812 */ /* 0x000fe200078ec0ff */
[----:B------:R-:W-:Y:S01]  /*08e0*/  IMAD R7, R5, 0x210, RZ ;  /* 0x0000021005077824 */ /* 0x000fe200078e02ff */
[----:B------:R-:W-:Y:S01]  /*08f0*/  LOP3.LUT R0, R0, UR4, R9, 0xfe, !PT ;  /* 0x0000000400007c12 */ /* 0x000fe2000f8efe09 */
[----:B------:R-:W3:Y:S01]  /*0900*/  LDCU.64 UR12, c[0x0][0x3d0] ;  /* 0x00007a00ff0c77ac */ /* 0x000ee20008000a00 */
[----:B------:R-:W-:Y:S01]  /*0910*/  LOP3.LUT R9, R4, 0x10, RZ, 0xc0, !PT ;  /* 0x0000001004097812 */ /* 0x000fe200078ec0ff */
[----:B------:R-:W-:Y:S01]  /*0920*/  IMAD.MOV.U32 R92, RZ, RZ, -0x800000 ;  /* 0xff800000ff5c7424 */ /* 0x000fe200078e00ff */
[--C-:B------:R-:W-:Y:S01]  /*0930*/  SHF.R.U32.HI R12, RZ, 0x5, R6.reuse ;  /* 0x00000005ff0c7819 */ /* 0x100fe20000011606 */
[----:B------:R-:W4:Y:S01]  /*0940*/  LDCU.64 UR18, c[0x0][0x388] ;  /* 0x00007100ff1277ac */ /* 0x000f220008000a00 */
[----:B------:R-:W-:Y:S01]  /*0950*/  LOP3.LUT R8, R9, 0x1e0, R6, 0xf8, !PT ;  /* 0x000001e009087812 */ /* 0x000fe200078ef806 */
[----:B------:R-:W-:Y:S01]  /*0960*/  IMAD R9, R5, 0x40, R2 ;  /* 0x0000004005097824 */ /* 0x000fe200078e0202 */
[C---:B------:R-:W-:Y:S01]  /*0970*/  LOP3.LUT R2, R6.reuse, 0x180, RZ, 0xc0, !PT ;  /* 0x0000018006027812 */ /* 0x040fe200078ec0ff */
[----:B------:R-:W5:Y:S01]  /*0980*/  LDCU.64 UR20, c[0x0][0x390] ;  /* 0x00007200ff1477ac */ /* 0x000f620008000a00 */
[----:B------:R-:W-:Y:S01]  /*0990*/  LOP3.LUT R11, R7, R8, RZ, 0x3c, !PT ;  /* 0x00000008070b7212 */ /* 0x000fe200078e3cff */
[----:B------:R-:W-:Y:S01]  /*09a0*/  IMAD.SHL.U32 R8, R3, 0x2, RZ ;  /* 0x0000000203087824 */ /* 0x000fe200078e00ff */
[----:B------:R-:W-:Y:S01]  /*09b0*/  SHF.R.U32.HI R5, RZ, 0x2, R6 ;  /* 0x00000002ff057819 */ /* 0x000fe20000011606 */
[----:B0-----:R-:W-:Y:S01]  /*09c0*/  UIMAD UR4, UR9, UR10, URZ ;  /* 0x0000000a090472a4 */ /* 0x001fe2000f8e02ff */
[----:B------:R-:W-:Y:S01]  /*09d0*/  SHF.R.U32.HI R7, RZ, 0x3, R2 ;  /* 0x00000003ff077819 */ /* 0x000fe20000011602 */
[----:B------:R-:W-:Y:S01]  /*09e0*/  IMAD.U32 R18, RZ, RZ, UR11 ;  /* 0x0000000bff127e24 */ /* 0x000fe2000f8e00ff */
[--C-:B------:R-:W-:Y:S01]  /*09f0*/  LOP3.LUT R2, R13, 0x30, R4.reuse, 0x78, !PT ;  /* 0x000000300d027812 */ /* 0x100fe200078e7804 */
[----:B------:R-:W-:Y:S01]  /*0a00*/  IMAD.U32 R25, RZ, RZ, UR11 ;  /* 0x0000000bff197e24 */ /* 0x000fe2000f8e00ff */
[----:B------:R-:W-:Y:S01]  /*0a10*/  LOP3.LUT R3, R9, 0x30, R4, 0x78, !PT ;  /* 0x0000003009037812 */ /* 0x000fe200078e7804 */
[----:B------:R-:W-:Y:S01]  /*0a20*/  IMAD.SHL.U32 R9, R6, 0x100, RZ ;  /* 0x0000010006097824 */ /* 0x000fe200078e00ff */
[C---:B------:R-:W-:Y:S01]  /*0a30*/  LOP3.LUT R4, R8.reuse, 0x30, R5, 0x78, !PT ;  /* 0x0000003008047812 */ /* 0x040fe200078e7805 */
[----:B---3--:R-:W-:Y:S01]  /*0a40*/  UIMAD UR6, UR9, UR12, URZ ;  /* 0x0000000c090672a4 */ /* 0x008fe2000f8e02ff */
[----:B------:R-:W-:Y:S01]  /*0a50*/  LOP3.LUT R5, R8, R7, RZ, 0x3c, !PT ;  /* 0x0000000708057212 */ /* 0x000fe200078e3cff */
[----:B------:R-:W-:Y:S01]  /*0a60*/  IMAD.MOV.U32 R94, RZ, RZ, -0x800000 ;  /* 0xff800000ff5e7424 */ /* 0x000fe200078e00ff */
[C---:B------:R-:W-:Y:S01]  /*0a70*/  LOP3.LUT R7, R6.reuse, 0x1f, RZ, 0xc0, !PT ;  /* 0x0000001f06077812 */ /* 0x040fe200078ec0ff */
[----:B------:R-:W-:Y:S01]  /*0a80*/  USHF.L.U32 UR7, UR6, 0x1, URZ ;  /* 0x0000000106077899 */ /* 0x000fe200080006ff */
[----:B------:R-:W-:Y:S01]  /*0a90*/  LOP3.LUT R10, R9, 0x1000, RZ, 0xc0, !PT ;  /* 0x00001000090a7812 */ /* 0x000fe200078ec0ff */
[----:B------:R-:W-:Y:S01]  /*0aa0*/  IMAD.MOV.U32 R125, RZ, RZ, 0x3f800000 ;  /* 0x3f800000ff7d7424 */ /* 0x000fe200078e00ff */
[----:B------:R-:W-:Y:S01]  /*0ab0*/  LOP3.LUT R8, R6, 0x7f, RZ, 0xc0, !PT ;  /* 0x0000007f06087812 */ /* 0x000fe200078ec0ff */
[----:B-1----:R-:W-:Y:S01]  /*0ac0*/  IMAD R7, R7, UR5, RZ ;  /* 0x0000000507077c24 */ /* 0x002fe2000f8e02ff */
[----:B------:R-:W-:Y:S01]  /*0ad0*/  USHF.L.U32 UR5, UR4, 0x1, URZ ;  /* 0x0000000104057899 */ /* 0x000fe200080006ff */
[----:B------:R-:W-:Y:S01]  /*0ae0*/  IADD3 R10, PT, PT, R11, UR8, R10 ;  /* 0x000000080b0a7c10 */ /* 0x000fe2000fffe00a */
[----:B------:R-:W-:Y:S01]  /*0af0*/  IMAD.U32 R11, RZ, RZ, UR7 ;  /* 0x00000007ff0b7e24 */ /* 0x000fe2000f8e00ff */
[----:B------:R-:W-:Y:S01]  /*0b00*/  UIMAD.WIDE UR6, UR6, 0x2, URZ ;  /* 0x00000002060678a5 */ /* 0x000fe2000f8e02ff */
[----:B------:R-:W-:Y:S01]  /*0b10*/  IMAD R9, R8, UR13, RZ ;  /* 0x0000000d08097c24 */ /* 0x000fe2000f8e02ff */
[----:B------:R-:W-:Y:S01]  /*0b20*/  SHF.R.U32.HI R6, RZ, 0x7, R6 ;  /* 0x00000007ff067819 */ /* 0x000fe20000011606 */
[C---:B------:R-:W-:Y:S01]  /*0b30*/  IMAD.SHL.U32 R8, R7.reuse, 0x2, RZ ;  /* 0x0000000207087824 */ /* 0x040fe200078e00ff */
[----:B------:R0:W-:Y:S01]  /*0b40*/  STL [R1+0x4], R10 ;  /* 0x0000040a01007387 */ /* 0x0001e20000100800 */
[----:B------:R-:W-:Y:S01]  /*0b50*/  IMAD.U32 R19, RZ, RZ, UR5 ;  /* 0x00000005ff137e24 */ /* 0x000fe2000f8e00ff */
[----:B------:R-:W-:Y:S01]  /*0b60*/  UIMAD.WIDE UR4, UR4, 0x2, URZ ;  /* 0x00000002040478a5 */ /* 0x000fe2000f8e02ff */
[----:B------:R-:W-:Y:S01]  /*0b70*/  IMAD.HI R7, R7, 0x2, RZ ;  /* 0x0000000207077827 */ /* 0x000fe200078e02ff */
[----:B------:R-:W-:-:S02]  /*0b80*/  SGXT.U32 R6, R6, 0x2 ;  /* 0x000000020606781a */ /* 0x000fc40000000000 */
[----:B------:R-:W-:Y:S02]  /*0b90*/  CS2R R48, SRZ ;  /* 0x0000000000307805 */ /* 0x000fe4000001ff00 */
[----:B----4-:R-:W-:Y:S02]  /*0ba0*/  IADD3 R19, P0, P1, R8, UR18, R19 ;  /* 0x0000001208137c10 */ /* 0x010fe4000f91e013 */
[----:B------:R-:W-:Y:S02]  /*0bb0*/  CS2R R50, SRZ ;  /* 0x0000000000327805 */ /* 0x000fe4000001ff00 */
[----:B------:R-:W-:Y:S01]  /*0bc0*/  SGXT.U32 R8, R12, 0x4 ;  /* 0x000000040c08781a */ /* 0x000fe20000000000 */
[----:B------:R-:W-:Y:S01]  /*0bd0*/  IMAD.U32 R12, RZ, RZ, UR7 ;  /* 0x00000007ff0c7e24 */ /* 0x000fe2000f8e00ff */
[----:B------:R-:W-:Y:S01]  /*0be0*/  UMOV UR6, URZ ;  /* 0x000000ff00067c82 */ /* 0x000fe20008000000 */
[C---:B0-----:R-:W-:Y:S01]  /*0bf0*/  IMAD.SHL.U32 R10, R9.reuse, 0x2, RZ ;  /* 0x00000002090a7824 */ /* 0x041fe200078e00ff */
[----:B------:R-:W-:Y:S01]  /*0c00*/  UMOV UR7, URZ ;  /* 0x000000ff00077c82 */ /* 0x000fe20008000000 */
[----:B------:R-:W-:Y:S01]  /*0c10*/  IMAD R8, R8, UR11, RZ ;  /* 0x0000000b08087c24 */ /* 0x000fe2000f8e02ff */
[----:B------:R-:W0:Y:S01]  /*0c20*/  LDCU UR10, c[0x0][0x3a8] ;  /* 0x00007500ff0a77ac */ /* 0x000e220008000800 */
[----:B------:R-:W-:Y:S01]  /*0c30*/  IMAD.HI R9, R9, 0x2, RZ ;  /* 0x0000000209097827 */ /* 0x000fe200078e02ff */
[----:B-----5:R-:W-:Y:S01]  /*0c40*/  IADD3 R16, P2, P3, R10, UR20, R11 ;  /* 0x000000140a107c10 */ /* 0x020fe2000fb5e00b */
[----:B------:R-:W-:-:S02]  /*0c50*/  UMOV UR4, URZ ;  /* 0x000000ff00047c82 */ /* 0x000fc40008000000 */
[----:B------:R-:W-:Y:S01]  /*0c60*/  IMAD.U32 R10, RZ, RZ, UR5 ;  /* 0x00000005ff0a7e24 */ /* 0x000fe2000f8e00ff */
[----:B------:R-:W-:Y:S01]  /*0c70*/  IADD3.X R17, PT, PT, R9, UR21, R12, P2, P3 ;  /* 0x0000001509117c10 */ /* 0x000fe200097e640c */
[----:B------:R-:W-:Y:S01]  /*0c80*/  IMAD.U32 R11, RZ, RZ, UR11 ;  /* 0x0000000bff0b7e24 */ /* 0x000fe2000f8e00ff */
[----:B------:R-:W-:Y:S01]  /*0c90*/  UMOV UR5, URZ ;  /* 0x000000ff00057c82 */ /* 0x000fe20008000000 */
[----:B--2---:R-:W-:Y:S01]  /*0ca0*/  IMAD R12, R6, R23, RZ ;  /* 0x00000017060c7224 */ /* 0x004fe200078e02ff */
[----:B------:R-:W-:Y:S01]  /*0cb0*/  IADD3.X R21, PT, PT, R7, UR19, R10, P0, P1 ;  /* 0x0000001307157c10 */ /* 0x000fe200087e240a */
[----:B------:R-:W-:Y:S01]  /*0cc0*/  IMAD.U32 R10, RZ, RZ, UR11 ;  /* 0x0000000bff0a7e24 */ /* 0x000fe2000f8e00ff */
[C---:B------:R-:W-:Y:S01]  /*0cd0*/  LEA R26, P0, R8.reuse, R19, 0x1 ;  /* 0x00000013081a7211 */ /* 0x040fe200078008ff */
[----:B------:R-:W-:Y:S02]  /*0ce0*/  IMAD R7, R11, 0x10, R8 ;  /* 0x000000100b077824 */ /* 0x000fe400078e0208 */
[----:B------:R-:W-:Y:S01]  /*0cf0*/  IMAD.U32 R9, RZ, RZ, UR11 ;  /* 0x0000000bff097e24 */ /* 0x000fe2000f8e00ff */
[----:B------:R-:W-:Y:S01]  /*0d00*/  LEA.HI.X.SX32 R27, R8, R21, 0x1, P0 ;  /* 0x00000015081b7211 */ /* 0x000fe200000f0eff */
[----:B------:R-:W-:Y:S01]  /*0d10*/  IMAD R6, R10, 0x10, R7 ;  /* 0x000000100a067824 */ /* 0x000fe200078e0207 */
[----:B------:R-:W-:Y:S01]  /*0d20*/  LEA R30, P1, R7, R19, 0x1 ;  /* 0x00000013071e7211 */ /* 0x000fe200078208ff */
[----:B------:R-:W-:-:S02]  /*0d30*/  IMAD R13, R23, 0x4, R12 ;  /* 0x00000004170d7824 */ /* 0x000fc400078e020c */
[----:B------:R-:W-:Y:S01]  /*0d40*/  IMAD R9, R9, 0x10, R6 ;  /* 0x0000001009097824 */ /* 0x000fe200078e0206 */
[----:B------:R-:W-:Y:S01]  /*0d50*/  LEA R28, P2, R6, R19, 0x1 ;  /* 0x00000013061c7211 */ /* 0x000fe200078408ff */
[----:B------:R1:W-:Y:S01]  /*0d60*/  STL.64 [R1+0x80], R26 ;  /* 0x0000801a01007387 */ /* 0x0003e20000100a00 */
[-C--:B------:R-:W-:Y:S01]  /*0d70*/  LEA.HI.X.SX32 R31, R7, R21.reuse, 0x1, P1 ;  /* 0x00000015071f7211 */ /* 0x080fe200008f0eff */
[----:B------:R-:W-:Y:S01]  /*0d80*/  IMAD R10, R10, 0x10, R9 ;  /* 0x000000100a0a7824 */ /* 0x000fe200078e0209 */
[----:B------:R-:W-:Y:S01]  /*0d90*/  LEA.HI.X.SX32 R29, R6, R21, 0x1, P2 ;  /* 0x00000015061d7211 */ /* 0x000fe200010f0eff */
[----:B------:R-:W-:Y:S02]  /*0da0*/  IMAD R14, R23, 0x4, R13 ;  /* 0x00000004170e7824 */ /* 0x000fe400078e020d */
[----:B------:R-:W-:Y:S01]  /*0db0*/  IMAD R11, R11, 0x10, R10 ;  /* 0x000000100b0b7824 */ /* 0x000fe200078e020a */
[----:B------:R2:W-:Y:S01]  /*0dc0*/  STL.64 [R1+0x78], R30 ;  /* 0x0000781e01007387 */ /* 0x0005e20000100a00 */
[----:B------:R-:W-:-:S02]  /*0dd0*/  IMAD R15, R23, 0x4, R14 ;  /* 0x00000004170f7824 */ /* 0x000fc400078e020e */
[----:B------:R-:W-:Y:S01]  /*0de0*/  IMAD R8, R18, 0x10, R11 ;  /* 0x0000001012087824 */ /* 0x000fe200078e020b */
[----:B------:R3:W-:Y:S01]  /*0df0*/  STL.64 [R1+0x70], R28 ;  /* 0x0000701c01007387 */ /* 0x0007e20000100a00 */
[----:B-1----:R-:W-:Y:S02]  /*0e00*/  LEA R26, P0, R9, R19, 0x1 ;  /* 0x00000013091a7211 */ /* 0x002fe400078008ff */
[----:B------:R-:W-:Y:S02]  /*0e10*/  IMAD R6, R25, 0x10, R8 ;  /* 0x0000001019067824 */ /* 0x000fe400078e0208 */
[----:B------:R-:W-:Y:S02]  /*0e20*/  LEA.HI.X.SX32 R27, R9, R21, 0x1, P0 ;  /* 0x00000015091b7211 */ /* 0x000fe400000f0eff */
[CC--:B------:R-:W-:Y:S02]  /*0e30*/  LEA R32, P0, R10.reuse, R19.reuse, 0x1 ;  /* 0x000000130a207211 */ /* 0x0c0fe400078008ff */
[----:B--2---:R-:W-:Y:S01]  /*0e40*/  LEA R30, P1, R11, R19, 0x1 ;  /* 0x000000130b1e7211 */ /* 0x004fe200078208ff */
[----:B------:R1:W-:Y:S01]  /*0e50*/  STL.64 [R1+0x68], R26 ;  /* 0x0000681a01007387 */ /* 0x0003e20000100a00 */
[----:B------:R-:W-:-:S02]  /*0e60*/  LEA.HI.X.SX32 R33, R10, R21, 0x1, P0 ;  /* 0x000000150a217211 */ /* 0x000fc400000f0eff */
[C---:B---3--:R-:W-:Y:S02]  /*0e70*/  LEA R28, P2, R8.reuse, R19, 0x1 ;  /* 0x00000013081c7211 */ /* 0x048fe400078408ff */
[-C--:B------:R-:W-:Y:S01]  /*0e80*/  LEA.HI.X.SX32 R31, R11, R21.reuse, 0x1, P1 ;  /* 0x000000150b1f7211 */ /* 0x080fe200008f0eff */
[----:B------:R-:W-:Y:S01]  /*0e90*/  STL.64 [R1+0x60], R32 ;  /* 0x0000602001007387 */ /* 0x000fe20000100a00 */
[----:B------:R-:W-:Y:S02]  /*0ea0*/  LEA.HI.X.SX32 R29, R8, R21, 0x1, P2 ;  /* 0x00000015081d7211 */ /* 0x000fe400010f0eff */
[-C--:B------:R-:W-:Y:S01]  /*0eb0*/  LEA R8, P0, R12, R16.reuse, 0x1 ;  /* 0x000000100c087211 */ /* 0x080fe200078008ff */
[----:B------:R-:W-:Y:S01]  /*0ec0*/  STL.64 [R1+0x58], R30 ;  /* 0x0000581e01007387 */ /* 0x000fe20000100a00 */
[----:B------:R-:W-:Y:S02]  /*0ed0*/  LEA R24, P1, R13, R16, 0x1 ;  /* 0x000000100d187211 */ /* 0x000fe400078208ff */
[----:B-1----:R-:W-:Y:S01]  /*0ee0*/  LEA R26, P3, R6, R19, 0x1 ;  /* 0x00000013061a7211 */ /* 0x002fe200078608ff */
[----:B------:R-:W-:Y:S01]  /*0ef0*/  STL.64 [R1+0x50], R28 ;  /* 0x0000501c01007387 */ /* 0x000fe20000100a00 */
[----:B------:R-:W-:-:S02]  /*0f00*/  LEA.HI.X.SX32 R9, R12, R17, 0x1, P0 ;  /* 0x000000110c097211 */ /* 0x000fc400000f0eff */
[----:B------:R-:W-:Y:S01]  /*0f10*/  LEA.HI.X.SX32 R27, R6, R21, 0x1, P3 ;  /* 0x00000015061b7211 */ /* 0x000fe200018f0eff */
[----:B------:R-:W-:Y:S01]  /*0f20*/  IMAD R6, R23, 0x4, R15 ;  /* 0x0000000417067824 */ /* 0x000fe200078e020f */
[CC--:B------:R-:W-:Y:S02]  /*0f30*/  LEA R18, P2, R14.reuse, R16.reuse, 0x1 ;  /* 0x000000100e127211 */ /* 0x0c0fe400078408ff */
[----:B------:R-:W-:Y:S01]  /*0f40*/  LEA R10, P0, R15, R16, 0x1 ;  /* 0x000000100f0a7211 */ /* 0x000fe200078008ff */
[----:B------:R-:W-:Y:S01]  /*0f50*/  IMAD R7, R23, 0x4, R6 ;  /* 0x0000000417077824 */ /* 0x000fe200078e0206 */
[----:B------:R-:W-:Y:S01]  /*0f60*/  STL.64 [R1+0x48], R26 ;  /* 0x0000481a01007387 */ /* 0x000fe20000100a00 */
[-C--:B------:R-:W-:Y:S02]  /*0f70*/  LEA.HI.X.SX32 R25, R13, R17.reuse, 0x1, P1 ;  /* 0x000000110d197211 */ /* 0x080fe400008f0eff */
[-C--:B------:R-:W-:Y:S01]  /*0f80*/  LEA.HI.X.SX32 R19, R14, R17.reuse, 0x1, P2 ;  /* 0x000000110e137211 */ /* 0x080fe200010f0eff */
[----:B------:R1:W-:Y:S01]  /*0f90*/  STL.64 [R1+0x40], R8 ;  /* 0x0000400801007387 */ /* 0x0003e20000100a00 */
[----:B------:R-:W-:-:S02]  /*0fa0*/  LEA.HI.X.SX32 R11, R15, R17, 0x1, P0 ;  /* 0x000000110f0b7211 */ /* 0x000fc400000f0eff */
[----:B------:R-:W-:Y:S02]  /*0fb0*/  CS2R R14, SRZ ;  /* 0x00000000000e7805 */ /* 0x000fe4000001ff00 */
[CC--:B------:R-:W-:Y:S01]  /*0fc0*/  LEA R20, P0, R6.reuse, R16.reuse, 0x1 ;  /* 0x0000001006147211 */ /* 0x0c0fe200078008ff */
[----:B------:R-:W-:Y:S03]  /*0fd0*/  STL.64 [R1+0x38], R24 ;  /* 0x0000381801007387 */ /* 0x000fe60000100a00 */
[----:B------:R-:W-:Y:S01]  /*0fe0*/  LEA.HI.X.SX32 R21, R6, R17, 0x1, P0 ;  /* 0x0000001106157211 */ /* 0x000fe200000f0eff */
[----:B------:R2:W-:Y:S01]  /*0ff0*/  STL.64 [R1+0x30], R18 ;  /* 0x0000301201007387 */ /* 0x0005e20000100a00 */
[----:B------:R-:W-:Y:S02]  /*1000*/  IMAD.MOV.U32 R6, RZ, RZ, 0x3f800000 ;  /* 0x3f800000ff067424 */ /* 0x000fe400078e00ff */
[C---:B-1----:R-:W-:Y:S01]  /*1010*/  IMAD R8, R23.reuse, 0x4, R7 ;  /* 0x0000000417087824 */ /* 0x042fe200078e0207 */
[----:B------:R1:W-:Y:S03]  /*1020*/  STL.64 [R1+0x28], R10 ;  /* 0x0000280a01007387 */ /* 0x0003e60000100a00 */
[----:B------:R-:W-:Y:S01]  /*1030*/  IMAD R9, R23, 0x4, R8 ;  /* 0x0000000417097824 */ /* 0x000fe200078e0208 */
[----:B------:R-:W-:Y:S01]  /*1040*/  LEA R12, P2, R8, R16, 0x1 ;  /* 0x00000010080c7211 */ /* 0x000fe200078408ff */
[----:B------:R3:W-:Y:S01]  /*1050*/  STL.64 [R1+0x20], R20 ;  /* 0x0000201401007387 */ /* 0x0007e20000100a00 */
[----:B------:R-:W-:-:S02]  /*1060*/  CS2R R22, SRZ ;  /* 0x0000000000167805 */ /* 0x000fc4000001ff00 */
[CC--:B--2---:R-:W-:Y:S02]  /*1070*/  LEA R18, P1, R7.reuse, R16.reuse, 0x1 ;  /* 0x0000001007127211 */ /* 0x0c4fe400078208ff */
[-C--:B------:R-:W-:Y:S02]  /*1080*/  LEA.HI.X.SX32 R13, R8, R17.reuse, 0x1, P2 ;  /* 0x00000011080d7211 */ /* 0x080fe400010f0eff */
[-C--:B------:R-:W-:Y:S02]  /*1090*/  LEA.HI.X.SX32 R19, R7, R17.reuse, 0x1, P1 ;  /* 0x0000001107137211 */ /* 0x080fe400008f0eff */
[C---:B-1----:R-:W-:Y:S02]  /*10a0*/  LEA R10, P3, R9.reuse, R16, 0x1 ;  /* 0x00000010090a7211 */ /* 0x042fe400078608ff */
[----:B------:R-:W-:Y:S01]  /*10b0*/  LOP3.LUT R7, R2, 0x40, RZ, 0x3c, !PT ;  /* 0x0000004002077812 */ /* 0x000fe200078e3cff */
[----:B------:R1:W-:Y:S01]  /*10c0*/  STL.64 [R1+0x18], R18 ;  /* 0x0000181201007387 */ /* 0x0003e20000100a00 */
[----:B------:R-:W-:-:S02]  /*10d0*/  LEA.HI.X.SX32 R11, R9, R17, 0x1, P3 ;  /* 0x00000011090b7211 */ /* 0x000fc400018f0eff */
[----:B---3--:R-:W-:Y:S02]  /*10e0*/  CS2R R20, SRZ ;  /* 0x0000000000147805 */ /* 0x008fe4000001ff00 */
[----:B------:R-:W-:Y:S01]  /*10f0*/  CS2R R16, SRZ ;  /* 0x0000000000107805 */ /* 0x000fe2000001ff00 */
[----:B------:R2:W-:Y:S04]  /*1100*/  STL.64 [R1+0x10], R12 ;  /* 0x0000100c01007387 */ /* 0x0005e80000100a00 */
[----:B------:R-:W-:Y:S04]  /*1110*/  STL.64 [R1+0x8], R10 ;  /* 0x0000080a01007387 */ /* 0x000fe80000100a00 */
[----:B------:R3:W-:Y:S01]  /*1120*/  STL [R1], R6 ;  /* 0x0000000601007387 */ /* 0x0007e20000100800 */
[----:B-1----:R-:W-:-:S02]  /*1130*/  CS2R R18, SRZ ;  /* 0x0000000000127805 */ /* 0x002fc4000001ff00 */
[----:B--2---:R-:W-:Y:S02]  /*1140*/  CS2R R12, SRZ ;  /* 0x00000000000c7805 */ /* 0x004fe4000001ff00 */
[----:B0--3--:R-:W-:-:S07]  /*1150*/  LOP3.LUT R6, R5, 0x40, RZ, 0x3c, !PT ;  /* 0x0000004005067812 */ /* 0x009fce00078e3cff */
.L_x_1:
[----:B------:R-:W2:Y:S04]  /*1160*/  LDL.64 R24, [R1+0x78] ;  /* 0x0000780001187983 */ /* 0x000ea80000100a00 */
[----:B------:R-:W3:Y:S04]  /*1170*/  LDL.64 R26, [R1+0x70] ;  /* 0x00007000011a7983 */ /* 0x000ee80000100a00 */
[----:B------:R-:W4:Y:S04]  /*1180*/  LDL.64 R32, [R1+0x80] ;  /* 0x0000800001207983 */ /* 0x000f280000100a00 */
[----:B------:R-:W5:Y:S04]  /*1190*/  LDL.64 R28, [R1+0x68] ;  /* 0x00006800011c7983 */ /* 0x000f680000100a00 */
[----:B------:R-:W5:Y:S04]  /*11a0*/  LDL.64 R30, [R1+0x60] ;  /* 0x00006000011e7983 */ /* 0x000f680000100a00 */
[----:B------:R-:W5:Y:S04]  /*11b0*/  LDL.64 R40, [R1+0x58] ;  /* 0x0000580001287983 */ /* 0x000f680000100a00 */
[----:B------:R-:W5:Y:S04]  /*11c0*/  LDL.64 R38, [R1+0x50] ;  /* 0x0000500001267983 */ /* 0x000f680000100a00 */
[----:B------:R-:W5:Y:S01]  /*11d0*/  LDL.64 R36, [R1+0x48] ;  /* 0x0000480001247983 */ /* 0x000f620000100a00 */
[----:B------:R-:W-:-:S02]  /*11e0*/  IMAD.U32 R8, RZ, RZ, UR4 ;  /* 0x00000004ff087e24 */ /* 0x000fc4000f8e00ff */
[----:B------:R-:W-:Y:S01]  /*11f0*/  IMAD.U32 R10, RZ, RZ, UR4 ;  /* 0x00000004ff0a7e24 */ /* 0x000fe2000f8e00ff */
[----:B------:R-:W5:Y:S01]  /*1200*/  LDL R34, [R1+0x4] ;  /* 0x0000040001227983 */ /* 0x000f620000100800 */
[----:B------:R-:W-:-:S03]  /*1210*/  IMAD.U32 R6, RZ, RZ, UR4 ;  /* 0x00000004ff067e24 */ /* 0x000fc6000f8e00ff */
[----:B------:R-:W5:Y:S04]  /*1220*/  LDL.64 R116, [R1+0x28] ;  /* 0x0000280001747983 */ /* 0x000f680000100a00 */
[----:B------:R-:W5:Y:S01]  /*1230*/  LDL.64 R114, [R1+0x20] ;  /* 0x0000200001727983 */ /* 0x000f620000100a00 */
[----:B--2---:R-:W-:-:S04]  /*1240*/  IMAD.WIDE R8, R8, 0x2, R24 ;  /* 0x0000000208087825 */ /* 0x004fc800078e0218 */
[----:B---3--:R-:W-:Y:S02]  /*1250*/  IMAD.WIDE R10, R10, 0x2, R26 ;  /* 0x000000020a0a7825 */ /* 0x008fe400078e021a */
[----:B------:R-:W2:Y:S02]  /*1260*/  LDG.E.U16 R9, desc[UR14][R8.64] ;  /* 0x0000000e08097981 */ /* 0x000ea4000c1e1500 */
[----:B------:R-:W-:Y:S02]  /*1270*/  IMAD.U32 R24, RZ, RZ, UR4 ;  /* 0x00000004ff187e24 */ /* 0x000fe4000f8e00ff */
[----:B------:R-:W-:Y:S01]  /*1280*/  IMAD.U32 R26, RZ, RZ, UR4 ;  /* 0x00000004ff1a7e24 */ /* 0x000fe2000f8e00ff */
[----:B------:R-:W3:Y:S01]  /*1290*/  LDG.E.U16 R11, desc[UR14][R10.64] ;  /* 0x0000000e0a0b7981 */ /* 0x000ee2000c1e1500 */
[----:B----4-:R-:W-:-:S04]  /*12a0*/  IMAD.WIDE R6, R6, 0x2, R32 ;  /* 0x0000000206067825 */ /* 0x010fc800078e0220 */
[----:B-----5:R-:W-:Y:S02]  /*12b0*/  IMAD.WIDE R24, R24, 0x2, R28 ;  /* 0x0000000218187825 */ /* 0x020fe400078e021c */
[----:B------:R0:W4:Y:S02]  /*12c0*/  LDG.E.U16 R7, desc[UR14][R6.64] ;  /* 0x0000000e06077981 */ /* 0x000124000c1e1500 */
[----:B------:R-:W-:Y:S02]  /*12d0*/  IMAD.WIDE R26, R26, 0x2, R30 ;  /* 0x000000021a1a7825 */ /* 0x000fe400078e021e */
[----:B------:R-:W5:Y:S02]  /*12e0*/  LDG.E.U16 R35, desc[UR14][R24.64] ;  /* 0x0000000e18237981 */ /* 0x000f64000c1e1500 */
[----:B------:R-:W-:Y:S02]  /*12f0*/  IMAD.U32 R28, RZ, RZ, UR4 ;  /* 0x00000004ff1c7e24 */ /* 0x000fe4000f8e00ff */
[----:B------:R-:W-:Y:S01]  /*1300*/  IMAD.U32 R30, RZ, RZ, UR4 ;  /* 0x00000004ff1e7e24 */ /* 0x000fe2000f8e00ff */
[----:B------:R-:W5:Y:S01]  /*1310*/  LDG.E.U16 R45, desc[UR14][R26.64] ;  /* 0x0000000e1a2d7981 */ /* 0x000f62000c1e1500 */
[----:B------:R-:W-:-:S02]  /*1320*/  IMAD.U32 R32, RZ, RZ, UR4 ;  /* 0x00000004ff207e24 */ /* 0x000fc4000f8e00ff */
[----:B------:R-:W-:-:S04]  /*1330*/  IMAD.WIDE R28, R28, 0x2, R40 ;  /* 0x000000021c1c7825 */ /* 0x000fc800078e0228 */
[----:B------:R-:W-:Y:S02]  /*1340*/  IMAD.WIDE R30, R30, 0x2, R38 ;  /* 0x000000021e1e7825 */ /* 0x000fe400078e0226 */
[----:B------:R-:W5:Y:S02]  /*1350*/  LDG.E.U16 R29, desc[UR14][R28.64] ;  /* 0x0000000e1c1d7981 */ /* 0x000f64000c1e1500 */
[----:B------:R-:W-:Y:S02]  /*1360*/  IMAD.WIDE R32, R32, 0x2, R36 ;  /* 0x0000000220207825 */ /* 0x000fe400078e0224 */
[----:B------:R-:W5:Y:S04]  /*1370*/  LDG.E.U16 R31, desc[UR14][R30.64] ;  /* 0x0000000e1e1f7981 */ /* 0x000f68000c1e1500 */
[----:B------:R-:W5:Y:S01]  /*1380*/  LDG.E.U16 R33, desc[UR14][R32.64] ;  /* 0x0000000e20217981 */ /* 0x000f62000c1e1500 */
[----:B------:R-:W-:Y:S06]  /*1390*/  BAR.SYNC.DEFER_BLOCKING 0x0 ;  /* 0x0000000000007b1d */ /* 0x000fec0000010000 */
[----:B0-----:R-:W0:Y:S01]  /*13a0*/  S2R R6, SR_TID.X ;  /* 0x0000000000067919 */ /* 0x001e220000002100 */
[----:B------:R-:W-:Y:S01]  /*13b0*/  LOP3.LUT R109, R0, 0x8, RZ, 0xfc, !PT ;  /* 0x00000008006d7812 */ /* 0x000fe200078efcff */
[----:B--2---:R-:W-:Y:S04]  /*13c0*/  STS.U16 [R4+UR8+0x4400], R9 ;  /* 0x0044000904007988 */ /* 0x004fe80008000408 */
[----:B---3--:R-:W-:Y:S04]  /*13d0*/  STS.U16 [R4+UR8+0x4800], R11 ;  /* 0x0048000b04007988 */ /* 0x008fe80008000408 */
[----:B----4-:R-:W-:Y:S04]  /*13e0*/  STS.U16 [R4+UR8+0x4000], R7 ;  /* 0x0040000704007988 */ /* 0x010fe80008000408 */
[----:B-----5:R-:W-:Y:S04]  /*13f0*/  STS.U16 [R4+UR8+0x4c00], R35 ;  /* 0x004c002304007988 */ /* 0x020fe80008000408 */
[----:B------:R-:W-:Y:S04]  /*1400*/  STS.U16 [R4+UR8+0x5000], R45 ;  /* 0x0050002d04007988 */ /* 0x000fe80008000408 */
[----:B------:R-:W-:Y:S04]  /*1410*/  STS.U16 [R4+UR8+0x5400], R29 ;  /* 0x0054001d04007988 */ /* 0x000fe80008000408 */
[----:B------:R-:W-:Y:S04]  /*1420*/  STS.U16 [R4+UR8+0x5800], R31 ;  /* 0x0058001f04007988 */ /* 0x000fe80008000408 */
[----:B------:R-:W-:Y:S01]  /*1430*/  STS.U16 [R4+UR8+0x5c00], R33 ;  /* 0x005c002104007988 */ /* 0x000fe20008000408 */
[----:B------:R-:W-:Y:S06]  /*1440*/  BAR.SYNC.DEFER_BLOCKING 0x0 ;  /* 0x0000000000007b1d */ /* 0x000fec0000010000 */
[----:B------:R-:W-:Y:S04]  /*1450*/  LDSM.16.MT88.4 R40, [R34] ;  /* 0x000000002228783b */ /* 0x000fe80000004200 */
[----:B------:R-:W1:Y:S04]  /*1460*/  LDSM.16.M88.4 R84, [R3+UR8+0x4000] ;  /* 0x004000080354783b */ /* 0x000e680008000200 */
[----:B------:R-:W2:Y:S04]  /*1470*/  LDSM.16.M88.4 R8, [R3+UR8+0x4800] ;  /* 0x004800080308783b */ /* 0x000ea80008000200 */
[----:B------:R-:W-:Y:S04]  /*1480*/  LDSM.16.MT88.4 R96, [R34+0x2000] ;  /* 0x002000002260783b */ /* 0x000fe80000004200 */
[----:B------:R-:W3:Y:S04]  /*1490*/  LDSM.16.M88.4 R52, [R3+UR8+0x4200] ;  /* 0x004200080334783b */ /* 0x000ee80008000200 */
[----:B------:R-:W4:Y:S04]  /*14a0*/  LDSM.16.M88.4 R72, [R3+UR8+0x4c00] ;  /* 0x004c00080348783b */ /* 0x000f280008000200 */
[----:B------:R-:W5:Y:S04]  /*14b0*/  LDSM.16.M88.4 R24, [R3+UR8+0x4600] ;  /* 0x004600080318783b */ /* 0x000f680008000200 */
[----:B------:R-:W0:Y:S04]  /*14c0*/  LDSM.16.M88.4 R36, [R3+UR8+0x4400] ;  /* 0x004400080324783b */ /* 0x000e280008000200 */
[----:B------:R-:W0:Y:S04]  /*14d0*/  LDSM.16.M88.4 R60, [R3+UR8+0x4a00] ;  /* 0x004a0008033c783b */ /* 0x000e280008000200 */
[----:B------:R-:W-:Y:S04]  /*14e0*/  LDSM.16.M88.4 R88, [R3+UR8+0x5200] ;  /* 0x005200080358783b */ /* 0x000fe80008000200 */
[----:B------:R-:W-:Y:S01]  /*14f0*/  LDSM.16.M88.4 R56, [R3+UR8+0x5000] ;  /* 0x005000080338783b */ /* 0x000fe20008000200 */
[C---:B-1----:R-:W-:Y:S03]  /*1500*/  HMMA.16816.F32 R44, R40.reuse, R84, RZ ;  /* 0x00000054282c723c */ /* 0x042fe600000018ff */
[----:B------:R-:W-:Y:S05]  /*1510*/  LDSM.16.M88.4 R100, [R3+UR8+0x5a00] ;  /* 0x005a00080364783b */ /* 0x000fea0008000200 */
[C---:B--2---:R-:W-:Y:S08]  /*1520*/  HMMA.16816.F32 R80, R40.reuse, R8, RZ ;  /* 0x000000082850723c */ /* 0x044ff000000018ff */
[----:B---3--:R-:W-:Y:S08]  /*1530*/  HMMA.16816.F32 R32, R40, R52, RZ ;  /* 0x000000342820723c */ /* 0x008ff000000018ff */
[C---:B------:R-:W-:Y:S01]  /*1540*/  HMMA.16816.F32 R84, R96.reuse, R86, R44 ;  /* 0x000000566054723c */ /* 0x040fe2000000182c */
[----:B------:R-:W1:Y:S07]  /*1550*/  LDSM.16.M88.4 R44, [R3+UR8+0x4e00] ;  /* 0x004e0008032c783b */ /* 0x000e6e0008000200 */
[----:B------:R-:W-:Y:S08]  /*1560*/  HMMA.16816.F32 R80, R96, R10, R80 ;  /* 0x0000000a6050723c */ /* 0x000ff00000001850 */
[C---:B----4-:R-:W-:Y:S08]  /*1570*/  HMMA.16816.F32 R8, R40.reuse, R72, RZ ;  /* 0x000000482808723c */ /* 0x050ff000000018ff */
[C---:B-----5:R-:W-:Y:S08]  /*1580*/  HMMA.16816.F32 R76, R40.reuse, R24, RZ ;  /* 0x00000018284c723c */ /* 0x060ff000000018ff */
[----:B0-----:R-:W-:Y:S08]  /*1590*/  HMMA.16816.F32 R28, R40, R36, RZ ;  /* 0x00000024281c723c */ /* 0x001ff000000018ff */
[C---:B------:R-:W-:Y:S01]  /*15a0*/  HMMA.16816.F32 R52, R96.reuse, R54, R32 ;  /* 0x000000366034723c */ /* 0x040fe20000001820 */
[----:B------:R-:W0:Y:S07]  /*15b0*/  LDSM.16.M88.4 R32, [R3+UR8+0x5400] ;  /* 0x005400080320783b */ /* 0x000e2e0008000200 */
[C---:B------:R-:W-:Y:S01]  /*15c0*/  HMMA.16816.F32 R72, R96.reuse, R74, R8 ;  /* 0x0000004a6048723c */ /* 0x040fe20000001808 */
[----:B------:R-:W2:Y:S07]  /*15d0*/  LDSM.16.M88.4 R8, [R3+UR8+0x5800] ;  /* 0x005800080308783b */ /* 0x000eae0008000200 */
[----:B------:R-:W-:Y:S08]  /*15e0*/  HMMA.16816.F32 R76, R96, R26, R76 ;  /* 0x0000001a604c723c */ /* 0x000ff0000000184c */
[----:B------:R-:W-:Y:S08]  /*15f0*/  HMMA.16816.F32 R24, R40, R60, RZ ;  /* 0x0000003c2818723c */ /* 0x000ff000000018ff */
[----:B------:R-:W-:Y:S01]  /*1600*/  HMMA.16816.F32 R36, R96, R38, R28 ;  /* 0x000000266024723c */ /* 0x000fe2000000181c */
[----:B------:R-:W3:Y:S07]  /*1610*/  LDSM.16.M88.4 R28, [R3+UR8+0x5600] ;  /* 0x00560008031c783b */ /* 0x000eee0008000200 */
[C---:B-1----:R-:W-:Y:S08]  /*1620*/  HMMA.16816.F32 R64, R40.reuse, R44, RZ ;  /* 0x0000002c2840723c */ /* 0x042ff000000018ff */
[----:B------:R-:W-:Y:S08]  /*1630*/  HMMA.16816.F32 R68, R40, R88, RZ ;  /* 0x000000582844723c */ /* 0x000ff000000018ff */
[----:B------:R-:W-:Y:S08]  /*1640*/  HMMA.16816.F32 R60, R96, R62, R24 ;  /* 0x0000003e603c723c */ /* 0x000ff00000001818 */
[----:B------:R-:W-:Y:S08]  /*1650*/  HMMA.16816.F32 R24, R40, R56, RZ ;  /* 0x000000382818723c */ /* 0x000ff000000018ff */
[----:B------:R-:W-:Y:S08]  /*1660*/  HMMA.16816.F32 R44, R96, R46, R64 ;  /* 0x0000002e602c723c */ /* 0x000ff00000001840 */
[----:B0-----:R-:W-:Y:S08]  /*1670*/  HMMA.16816.F32 R64, R40, R32, RZ ;  /* 0x000000202840723c */ /* 0x001ff000000018ff */
[----:B------:R-:W-:Y:S08]  /*1680*/  HMMA.16816.F32 R68, R96, R90, R68 ;  /* 0x0000005a6044723c */ /* 0x000ff00000001844 */
[----:B--2---:R-:W-:Y:S08]  /*1690*/  HMMA.16816.F32 R88, R40, R8, RZ ;  /* 0x000000082858723c */ /* 0x004ff000000018ff */
[----:B------:R-:W-:Y:S08]  /*16a0*/  HMMA.16816.F32 R56, R96, R58, R24 ;  /* 0x0000003a6038723c */ /* 0x000ff00000001818 */
[----:B---3--:R-:W-:Y:S08]  /*16b0*/  HMMA.16816.F32 R24, R40, R28, RZ ;  /* 0x0000001c2818723c */ /* 0x008ff000000018ff */
[C---:B------:R-:W-:Y:S01]  /*16c0*/  HMMA.16816.F32 R64, R96.reuse, R34, R64 ;  /* 0x000000226040723c */ /* 0x040fe20000001840 */
[----:B------:R-:W0:Y:S07]  /*16d0*/  LDSM.16.M88.4 R32, [R3+UR8+0x5c00] ;  /* 0x005c00080320783b */ /* 0x000e2e0008000200 */
[C---:B------:R-:W-:Y:S01]  /*16e0*/  HMMA.16816.F32 R8, R96.reuse, R10, R88 ;  /* 0x0000000a6008723c */ /* 0x040fe20000001858 */
[----:B------:R-:W1:Y:S07]  /*16f0*/  LDSM.16.M88.4 R88, [R3+UR8+0x5e00] ;  /* 0x005e00080358783b */ /* 0x000e6e0008000200 */
[----:B------:R-:W-:Y:S08]  /*1700*/  HMMA.16816.F32 R24, R96, R30, R24 ;  /* 0x0000001e6018723c */ /* 0x000ff00000001818 */
[----:B------:R-:W-:-:S15]  /*1710*/  HMMA.16816.F32 R28, R40, R100, RZ ;  /* 0x00000064281c723c */ /* 0x000fde00000018ff */
[----:B------:R-:W-:-:S05]  /*1720*/  NOP ;  /* 0x0000000000007918 */ /* 0x000fca0000000000 */
[----:B------:R-:W-:Y:S08]  /*1730*/  HMMA.16816.F32 R28, R96, R102, R28 ;  /* 0x00000066601c723c */ /* 0x000ff0000000181c */
[C---:B0-----:R-:W-:Y:S08]  /*1740*/  HMMA.16816.F32 R100, R40.reuse, R32, RZ ;  /* 0x000000202864723c */ /* 0x041ff000000018ff */
[----:B-1----:R-:W-:Y:S01]  /*1750*/  HMMA.16816.F32 R40, R40, R88, RZ ;  /* 0x000000582828723c */ /* 0x002fe200000018ff */
[----:B------:R-:W-:-:S05]  /*1760*/  IMAD.SHL.U32 R88, R6, 0x2, RZ ;  /* 0x0000000206587824 */ /* 0x000fca00078e00ff */
[----:B------:R-:W-:-:S04]  /*1770*/  LOP3.LUT R88, R88, 0x6, RZ, 0xc0, !PT ;  /* 0x0000000658587812 */ /* 0x000fc800078ec0ff */
[----:B------:R-:W-:-:S04]  /*1780*/  IADD3 R88, P0, PT, R88, UR6, RZ ;  /* 0x0000000658587c10 */ /* 0x000fc8000ff1e0ff */
[C---:B------:R-:W-:Y:S02]  /*1790*/  LOP3.LUT R6, R88.reuse, 0x71, RZ, 0xfc, !PT ;  /* 0x0000007158067812 */ /* 0x040fe400078efcff */
[----:B------:R-:W-:Y:S02]  /*17a0*/  LOP3.LUT R7, R88, 0x70, RZ, 0xfc, !PT ;  /* 0x0000007058077812 */ /* 0x000fe400078efcff */
[CC--:B------:R-:W-:Y:S02]  /*17b0*/  ISETP.GT.U32.AND P6, PT, R6.reuse, R109.reuse, PT ;  /* 0x0000006d0600720c */ /* 0x0c0fe40003fc4070 */
[-C--:B------:R-:W-:Y:S01]  /*17c0*/  ISETP.GT.U32.AND P2, PT, R6, R0.reuse, PT ;  /* 0x000000000600720c */ /* 0x080fe20003f44070 */
[----:B------:R-:W-:Y:S01]  /*17d0*/  IMAD.X R6, RZ, RZ, UR7, P0 ;  /* 0x00000007ff067e24 */ /* 0x000fe200080e06ff */
[C---:B------:R-:W-:Y:S02]  /*17e0*/  ISETP.GT.U32.AND P3, PT, R7.reuse, R0, PT ;  /* 0x000000000700720c */ /* 0x040fe40003f64070 */
[----:B------:R-:W-:-:S02]  /*17f0*/  ISETP.GT.U32.AND P5, PT, R7, R109, PT ;  /* 0x0000006d0700720c */ /* 0x000fc40003fa4070 */
[C---:B------:R-:W-:Y:S02]  /*1800*/  LOP3.LUT R89, R88.reuse, 0x79, RZ, 0xfc, !PT ;  /* 0x0000007958597812 */ /* 0x040fe400078efcff */
[----:B------:R-:W-:Y:S02]  /*1810*/  LOP3.LUT R7, R88, 0x78, RZ, 0xfc, !PT ;  /* 0x0000007858077812 */ /* 0x000fe400078efcff */
[-C--:B------:R-:W-:Y:S02]  /*1820*/  ISETP.GT.U32.AND P0, PT, R89, R109.reuse, PT ;  /* 0x0000006d5900720c */ /* 0x080fe40003f04070 */
[----:B------:R-:W-:Y:S02]  /*1830*/  ISETP.GT.U32.AND P4, PT, R7, R109, PT ;  /* 0x0000006d0700720c */ /* 0x000fe40003f84070 */
[C---:B------:R-:W-:Y:S02]  /*1840*/  ISETP.GT.U32.AND.EX P5, PT, R6.reuse, RZ, PT, P5 ;  /* 0x000000ff0600720c */ /* 0x040fe40003fa4150 */
[C---:B------:R-:W-:Y:S01]  /*1850*/  ISETP.GT.U32.AND.EX P6, PT, R6.reuse, RZ, PT, P6 ;  /* 0x000000ff0600720c */ /* 0x040fe20003fc4160 */
[----:B------:R-:W-:Y:S01]  /*1860*/  HMMA.16816.F32 R40, R96, R90, R40 ;  /* 0x0000005a6028723c */ /* 0x000fe20000001828 */
[----:B------:R-:W-:-:S02]  /*1870*/  ISETP.GT.U32.AND.EX P0, PT, R6, RZ, PT, P0 ;  /* 0x000000ff0600720c */ /* 0x000fc40003f04100 */
[----:B------:R-:W-:Y:S02]  /*1880*/  ISETP.GT.U32.AND.EX P4, PT, R6, RZ, PT, P4 ;  /* 0x000000ff0600720c */ /* 0x000fe40003f84140 */
[----:B------:R-:W-:Y:S02]  /*1890*/  SEL R90, RZ, 0x1fffe, !P5 ;  /* 0x0001fffeff5a7807 */ /* 0x000fe40006800000 */
[----:B------:R-:W-:Y:S02]  /*18a0*/  SEL R91, RZ, 0x1, !P6 ;  /* 0x00000001ff5b7807 */ /* 0x000fe40007000000 */
[-C--:B------:R-:W-:Y:S02]  /*18b0*/  ISETP.GT.U32.AND P1, PT, R89, R0.reuse, PT ;  /* 0x000000005900720c */ /* 0x080fe40003f24070 */
[----:B------:R-:W-:Y:S01]  /*18c0*/  ISETP.GT.U32.AND P5, PT, R7, R0, PT ;  /* 0x000000000700720c */ /* 0x000fe20003fa4070 */
[----:B------:R-:W-:Y:S01]  /*18d0*/  IMAD.IADD R90, R91, 0x1, R90 ;  /* 0x000000015b5a7824 */ /* 0x000fe200078e025a */
[----:B------:R-:W-:-:S02]  /*18e0*/  SEL R89, RZ, 0x1fffe, !P4 ;  /* 0x0001fffeff597807 */ /* 0x000fc40006000000 */
[----:B------:R-:W-:Y:S02]  /*18f0*/  SEL R7, RZ, 0x1, !P0 ;  /* 0x00000001ff077807 */ /* 0x000fe40004000000 */
[C---:B------:R-:W-:Y:S02]  /*1900*/  ISETP.GT.U32.AND.EX P3, PT, R6.reuse, RZ, PT, P3 ;  /* 0x000000ff0600720c */ /* 0x040fe40003f64130 */
[----:B------:R-:W-:Y:S01]  /*1910*/  ISETP.GT.U32.AND.EX P2, PT, R6, RZ, PT, P2 ;  /* 0x000000ff0600720c */ /* 0x000fe20003f44120 */
[----:B------:R-:W-:Y:S01]  /*1920*/  IMAD.IADD R7, R7, 0x1, R89 ;  /* 0x0000000107077824 */ /* 0x000fe200078e0259 */
[----:B------:R-:W-:Y:S02]  /*1930*/  SEL R107, RZ, 0x7fff8, !P3 ;  /* 0x0007fff8ff6b7807 */ /* 0x000fe40005800000 */
[----:B------:R-:W-:Y:S02]  /*1940*/  LOP3.LUT R90, R90, 0x3, RZ, 0xc0, !PT ;  /* 0x000000035a5a7812 */ /* 0x000fe400078ec0ff */
[----:B------:R-:W-:-:S02]  /*1950*/  SEL R89, RZ, 0x4, !P2 ;  /* 0x00000004ff597807 */ /* 0x000fc40005000000 */
[C---:B------:R-:W-:Y:S02]  /*1960*/  ISETP.GT.U32.AND.EX P1, PT, R6.reuse, RZ, PT, P1 ;  /* 0x000000ff0600720c */ /* 0x040fe40003f24110 */
[----:B------:R-:W-:Y:S02]  /*1970*/  ISETP.GT.U32.AND.EX P5, PT, R6, RZ, PT, P5 ;  /* 0x000000ff0600720c */ /* 0x000fe40003fa4150 */
[----:B------:R-:W-:Y:S02]  /*1980*/  IADD3 R107, PT, PT, R90, R107, R89 ;  /* 0x0000006b5a6b7210 */ /* 0x000fe40007ffe059 */
[----:B------:R-:W-:Y:S02]  /*1990*/  SEL R106, RZ, 0x4, !P1 ;  /* 0x00000004ff6a7807 */ /* 0x000fe40004800000 */
[----:B------:R-:W-:Y:S02]  /*19a0*/  LOP3.LUT R7, R7, 0x3, RZ, 0xc0, !PT ;  /* 0x0000000307077812 */ /* 0x000fe400078ec0ff */
[----:B------:R-:W-:-:S04]  /*19b0*/  SEL R89, RZ, 0x7fff8, !P5 ;  /* 0x0007fff8ff597807 */ /* 0x000fc80006800000 */
[----:B------:R-:W-:Y:S02]  /*19c0*/  IADD3 R106, PT, PT, R7, R89, R106 ;  /* 0x00000059076a7210 */ /* 0x000fe40007ffe06a */
[C---:B------:R-:W-:Y:S02]  /*19d0*/  LOP3.LUT R7, R88.reuse, 0x60, RZ, 0xfc, !PT ;  /* 0x0000006058077812 */ /* 0x040fe400078efcff */
[----:B------:R-:W-:Y:S02]  /*19e0*/  LOP3.LUT R89, R88, 0x61, RZ, 0xfc, !PT ;  /* 0x0000006158597812 */ /* 0x000fe400078efcff */
[-C--:B------:R-:W-:Y:S02]  /*19f0*/  ISETP.GT.U32.AND P2, PT, R7, R109.reuse, PT ;  /* 0x0000006d0700720c */ /* 0x080fe40003f44070 */
[----:B------:R-:W-:Y:S02]  /*1a00*/  ISETP.GT.U32.AND P1, PT, R89, R109, PT ;  /* 0x0000006d5900720c */ /* 0x000fe40003f24070 */
[----:B------:R-:W-:-:S02]  /*1a10*/  ISETP.GT.U32.AND.EX P2, PT, R6, RZ, PT, P2 ;  /* 0x000000ff0600720c */ /* 0x000fc40003f44120 */
[C---:B------:R-:W-:Y:S02]  /*1a20*/  ISETP.GT.U32.AND.EX P1, PT, R6.reuse, RZ, PT, P1 ;  /* 0x000000ff0600720c */ /* 0x040fe40003f24110 */
[-C--:B------:R-:W-:Y:S02]  /*1a30*/  ISETP.GT.U32.AND P4, PT, R7, R0.reuse, PT ;  /* 0x000000000700720c */ /* 0x080fe40003f84070 */
[----:B------:R-:W-:Y:S02]  /*1a40*/  ISETP.GT.U32.AND P3, PT, R89, R0, PT ;  /* 0x000000005900720c */ /* 0x000fe40003f64070 */
[----:B------:R-:W-:Y:S02]  /*1a50*/  SEL R7, RZ, 0x1fffe, !P2 ;  /* 0x0001fffeff077807 */ /* 0x000fe40005000000 */
[----:B------:R-:W-:Y:S02]  /*1a60*/  SEL R89, RZ, 0x1, !P1 ;  /* 0x00000001ff597807 */ /* 0x000fe40004800000 */
[----:B------:R-:W-:-:S03]  /*1a70*/  ISETP.GT.U32.AND.EX P2, PT, R6, RZ, PT, P4 ;  /* 0x000000ff0600720c */ /* 0x000fc60003f44140 */
[----:B------:R-:W-:Y:S01]  /*1a80*/  IMAD.IADD R7, R89, 0x1, R7 ;  /* 0x0000000159077824 */ /* 0x000fe200078e0207 */
[----:B------:R-:W-:Y:S01]  /*1a90*/  ISETP.GT.U32.AND.EX P1, PT, R6, RZ, PT, P3 ;  /* 0x000000ff0600720c */ /* 0x000fe20003f24130 */
[----:B------:R-:W-:Y:S03]  /*1aa0*/  HMMA.16816.F32 R32, R96, R34, R100 ;  /* 0x000000226020723c */ /* 0x000fe60000001864 */
[----:B------:R-:W-:Y:S02]  /*1ab0*/  LOP3.LUT R102, R7, 0x3, RZ, 0xc0, !PT ;  /* 0x0000000307667812 */ /* 0x000fe400078ec0ff */
[----:B------:R-:W-:Y:S02]  /*1ac0*/  SEL R7, RZ, 0x7fff8, !P2 ;  /* 0x0007fff8ff077807 */ /* 0x000fe40005000000 */
[----:B------:R-:W-:-:S04]  /*1ad0*/  SEL R89, RZ, 0x4, !P1 ;  /* 0x00000004ff597807 */ /* 0x000fc80004800000 */
[----:B------:R-:W-:Y:S02]  /*1ae0*/  IADD3 R102, PT, PT, R102, R7, R89 ;  /* 0x0000000766667210 */ /* 0x000fe40007ffe059 */
[----:B------:R-:W-:-:S04]  /*1af0*/  LOP3.LUT R7, R88, 0x69, RZ, 0xfc, !PT ;  /* 0x0000006958077812 */ /* 0x000fc800078efcff */
[C---:B------:R-:W-:Y:S02]  /*1b00*/  ISETP.GT.U32.AND P3, PT, R7.reuse, R0, PT ;  /* 0x000000000700720c */ /* 0x040fe40003f64070 */
[----:B------:R-:W-:Y:S02]  /*1b10*/  ISETP.GT.U32.AND P1, PT, R7, R109, PT ;  /* 0x0000006d0700720c */ /* 0x000fe40003f24070 */
[----:B------:R-:W-:-:S04]  /*1b20*/  LOP3.LUT R7, R88, 0x68, RZ, 0xfc, !PT ;  /* 0x0000006858077812 */ /* 0x000fc800078efcff */
[C---:B------:R-:W-:Y:S02]  /*1b30*/  ISETP.GT.U32.AND P2, PT, R7.reuse, R109, PT ;  /* 0x0000006d0700720c */ /* 0x040fe40003f44070 */
[C---:B------:R-:W-:Y:S02]  /*1b40*/  ISETP.GT.U32.AND.EX P1, PT, R6.reuse, RZ, PT, P1 ;  /* 0x000000ff0600720c */ /* 0x040fe40003f24110 */
[----:B------:R-:W-:Y:S02]  /*1b50*/  ISETP.GT.U32.AND.EX P2, PT, R6, RZ, PT, P2 ;  /* 0x000000ff0600720c */ /* 0x000fe40003f44120 */
[----:B------:R-:W-:Y:S02]  /*1b60*/  ISETP.GT.U32.AND P4, PT, R7, R0, PT ;  /* 0x000000000700720c */ /* 0x000fe40003f84070 */
[----:B------:R-:W-:Y:S02]  /*1b70*/  SEL R7, RZ, 0x1, !P1 ;  /* 0x00000001ff077807 */ /* 0x000fe40004800000 */
[----:B------:R-:W-:-:S02]  /*1b80*/  SEL R89, RZ, 0x1fffe, !P2 ;  /* 0x0001fffeff597807 */ /* 0x000fc40005000000 */
[----:B------:R-:W-:-:S03]  /*1b90*/  ISETP.GT.U32.AND.EX P1, PT, R6, RZ, PT, P3 ;  /* 0x000000ff0600720c */ /* 0x000fc60003f24130 */
[----:B------:R-:W-:Y:S01]  /*1ba0*/  IMAD.IADD R7, R7, 0x1, R89 ;  /* 0x0000000107077824 */ /* 0x000fe200078e0259 */
[----:B------:R-:W-:-:S04]  /*1bb0*/  ISETP.GT.U32.AND.EX P2, PT, R6, RZ, PT, P4 ;  /* 0x000000ff0600720c */ /* 0x000fc80003f44140 */
[----:B------:R-:W-:Y:S02]  /*1bc0*/  LOP3.LUT R101, R7, 0x3, RZ, 0xc0, !PT ;  /* 0x0000000307657812 */ /* 0x000fe400078ec0ff */
[----:B------:R-:W-:Y:S02]  /*1bd0*/  SEL R7, RZ, 0x4, !P1 ;  /* 0x00000004ff077807 */ /* 0x000fe40004800000 */
[----:B------:R-:W-:-:S04]  /*1be0*/  SEL R89, RZ, 0x7fff8, !P2 ;  /* 0x0007fff8ff597807 */ /* 0x000fc80005000000 */
[----:B------:R-:W-:Y:S02]  /*1bf0*/  IADD3 R101, PT, PT, R101, R89, R7 ;  /* 0x0000005965657210 */ /* 0x000fe40007ffe007 */
[----:B------:R-:W-:-:S04]  /*1c00*/  IADD3 R7, P2, PT, R88, 0x38, RZ ;  /* 0x0000003858077810 */ /* 0x000fc80007f5e0ff */
[C---:B------:R-:W-:Y:S02]  /*1c10*/  ISETP.GT.U32.AND P4, PT, R7.reuse, R0, PT ;  /* 0x000000000700720c */ /* 0x040fe40003f84070 */
[----:B------:R-:W-:Y:S01]  /*1c20*/  ISETP.GT.U32.AND P5, PT, R7, R109, PT ;  /* 0x0000006d0700720c */ /* 0x000fe20003fa4070 */
[----:B------:R-:W-:Y:S01]  /*1c30*/  IMAD.X R89, RZ, RZ, R6, P2 ;  /* 0x000000ffff597224 */ /* 0x000fe200010e0606 */
[----:B------:R-:W-:Y:S01]  /*1c40*/  IADD3 R7, P3, PT, R88, 0x8, RZ ;  /* 0x0000000858077810 */ /* 0x000fe20007f7e0ff */
[----:B------:R-:W-:-:S03]  /*1c50*/  FMUL R44, R44, UR10 ;  /* 0x0000000a2c2c7c20 */ /* 0x000fc60008400000 */
[----:B------:R-:W-:Y:S01]  /*1c60*/  ISETP.GT.U32.AND P6, PT, R7, R0, PT ;  /* 0x000000000700720c */ /* 0x000fe20003fc4070 */
[----:B------:R-:W-:Y:S01]  /*1c70*/  IMAD.X R90, RZ, RZ, R6, P3 ;  /* 0x000000ffff5a7224 */ /* 0x000fe200018e0606 */
[C---:B------:R-:W-:Y:S01]  /*1c80*/  ISETP.GT.U32.AND.EX P4, PT, R89.reuse, RZ, PT, P4 ;  /* 0x000000ff5900720c */ /* 0x040fe20003f84140 */
[----:B------:R-:W-:Y:S01]  /*1c90*/  FMUL R46, R46, UR10 ;  /* 0x0000000a2e2e7c20 */ /* 0x000fe20008400000 */
[----:B------:R-:W-:Y:S01]  /*1ca0*/  IADD3 R7, P1, PT, R88, 0x9, RZ ;  /* 0x0000000958077810 */ /* 0x000fe20007f3e0ff */
[----:B------:R-:W-:Y:S01]  /*1cb0*/  FMUL R52, R52, UR10 ;  /* 0x0000000a34347c20 */ /* 0x000fe20008400000 */
[----:B------:R-:W-:Y:S02]  /*1cc0*/  ISETP.GT.U32.AND.EX P5, PT, R89, RZ, PT, P5 ;  /* 0x000000ff5900720c */ /* 0x000fe40003fa4150 */
[----:B------:R-:W-:Y:S02]  /*1cd0*/  ISETP.GT.U32.AND.EX P6, PT, R90, RZ, PT, P6 ;  /* 0x000000ff5a00720c */ /* 0x000fe40003fc4160 */
[----:B------:R-:W-:-:S02]  /*1ce0*/  FSEL R122, R44, -INF , !P4 ;  /* 0xff8000002c7a7808 */ /* 0x000fc40006000000 */
[-C--:B------:R-:W-:Y:S01]  /*1cf0*/  ISETP.GT.U32.AND P4, PT, R88, R0.reuse, PT ;  /* 0x000000005800720c */ /* 0x080fe20003f84070 */
[----:B------:R-:W-:Y:S01]  /*1d00*/  FMUL R84, R84, UR10 ;  /* 0x0000000a54547c20 */ /* 0x000fe20008400000 */
[CC--:B------:R-:W-:Y:S02]  /*1d10*/  ISETP.GT.U32.AND P2, PT, R7.reuse, R0.reuse, PT ;  /* 0x000000000700720c */ /* 0x0c0fe40003f44070 */
[----:B------:R-:W-:Y:S01]  /*1d20*/  ISETP.GT.U32.AND P3, PT, R7, R109, PT ;  /* 0x0000006d0700720c */ /* 0x000fe20003f64070 */
[----:B------:R-:W-:Y:S01]  /*1d30*/  FMUL R7, R54, UR10 ;  /* 0x0000000a36077c20 */ /* 0x000fe20008400000 */
[----:B------:R-:W-:Y:S02]  /*1d40*/  FSEL R111, R46, -INF , !P5 ;  /* 0xff8000002e6f7808 */ /* 0x000fe40006800000 */
[----:B------:R-:W-:Y:S02]  /*1d50*/  FSEL R95, R52, -INF , !P6 ;  /* 0xff800000345f7808 */ /* 0x000fe40007000000 */
[----:B------:R-:W-:-:S02]  /*1d60*/  ISETP.GE.U32.AND P5, PT, R88, R0, PT ;  /* 0x000000005800720c */ /* 0x000fc40003fa6070 */
[----:B------:R-:W-:Y:S02]  /*1d70*/  ISETP.GT.U32.AND P6, PT, R88, R109, PT ;  /* 0x0000006d5800720c */ /* 0x000fe40003fc4070 */
[----:B------:R-:W-:Y:S01]  /*1d80*/  ISETP.GT.U32.AND.EX P4, PT, R6, RZ, PT, P4 ;  /* 0x000000ff0600720c */ /* 0x000fe20003f84140 */
[----:B------:R-:W-:Y:S01]  /*1d90*/  FMUL R85, R85, UR10 ;  /* 0x0000000a55557c20 */ /* 0x000fe20008400000 */
[----:B------:R-:W-:Y:S01]  /*1da0*/  FMUL R86, R86, UR10 ;  /* 0x0000000a56567c20 */ /* 0x000fe20008400000 */
[C---:B------:R-:W-:Y:S02]  /*1db0*/  ISETP.GE.U32.AND.EX P5, PT, R6.reuse, RZ, PT, P5 ;  /* 0x000000ff0600720c */ /* 0x040fe40003fa6150 */
[----:B------:R-:W-:Y:S02]  /*1dc0*/  ISETP.GT.U32.AND.EX P6, PT, R6, RZ, PT, P6 ;  /* 0x000000ff0600720c */ /* 0x000fe40003fc4160 */
[----:B------:R-:W-:Y:S02]  /*1dd0*/  FSEL R97, R84, -INF , !P4 ;  /* 0xff80000054617808 */ /* 0x000fe40006000000 */
[----:B------:R-:W-:-:S02]  /*1de0*/  FSEL R7, R7, -INF , !P4 ;  /* 0xff80000007077808 */ /* 0x000fc40006000000 */
[----:B------:R-:W-:Y:S02]  /*1df0*/  IADD3 R44, P4, PT, R88, 0x10, RZ ;  /* 0x00000010582c7810 */ /* 0x000fe40007f9e0ff */
[----:B------:R-:W-:Y:S02]  /*1e00*/  FSEL R96, R85, -INF , !P5 ;  /* 0xff80000055607808 */ /* 0x000fe40006800000 */
[----:B------:R-:W-:Y:S01]  /*1e10*/  FSEL R98, R86, -INF , !P6 ;  /* 0xff80000056627808 */ /* 0x000fe20007000000 */
[----:B------:R-:W-:Y:S01]  /*1e20*/  FMUL R87, R87, UR10 ;  /* 0x0000000a57577c20 */ /* 0x000fe20008400000 */
[C---:B------:R-:W-:Y:S01]  /*1e30*/  ISETP.GT.U32.AND P5, PT, R44.reuse, R0, PT ;  /* 0x000000002c00720c */ /* 0x040fe20003fa4070 */
[----:B------:R-:W-:Y:S01]  /*1e40*/  FMUL R53, R53, UR10 ;  /* 0x0000000a35357c20 */ /* 0x000fe20008400000 */
[-C--:B------:R-:W-:Y:S01]  /*1e50*/  ISETP.GT.U32.AND P6, PT, R44, R109.reuse, PT ;  /* 0x0000006d2c00720c */ /* 0x080fe20003fc4070 */
[--C-:B------:R-:W-:Y:S01]  /*1e60*/  IMAD.X R44, RZ, RZ, R6.reuse, P1 ;  /* 0x000000ffff2c7224 */ /* 0x100fe200008e0606 */
[----:B------:R-:W-:Y:S01]  /*1e70*/  ISETP.GE.U32.AND P1, PT, R88, R109, PT ;  /* 0x0000006d5800720c */ /* 0x000fe20003f26070 */
[----:B------:R-:W-:-:S02]  /*1e80*/  IMAD.X R52, RZ, RZ, R6, P4 ;  /* 0x000000ffff347224 */ /* 0x000fc400020e0606 */
[----:B------:R-:W-:Y:S01]  /*1e90*/  FMUL R55, R55, UR10 ;  /* 0x0000000a37377c20 */ /* 0x000fe20008400000 */
[----:B------:R-:W-:Y:S01]  /*1ea0*/  FMUL R38, R38, UR10 ;  /* 0x0000000a26267c20 */ /* 0x000fe20008400000 */
[----:B------:R-:W-:Y:S01]  /*1eb0*/  ISETP.GE.U32.AND.EX P1, PT, R6, RZ, PT, P1 ;  /* 0x000000ff0600720c */ /* 0x000fe20003f26110 */
[----:B------:R-:W-:Y:S01]  /*1ec0*/  FMUL R39, R39, UR10 ;  /* 0x0000000a27277c20 */ /* 0x000fe20008400000 */
[----:B------:R-:W-:Y:S01]  /*1ed0*/  ISETP.GT.U32.AND.EX P2, PT, R44, RZ, PT, P2 ;  /* 0x000000ff2c00720c */ /* 0x000fe20003f44120 */
[----:B------:R-:W-:Y:S01]  /*1ee0*/  FMUL R54, R76, UR10 ;  /* 0x0000000a4c367c20 */ /* 0x000fe20008400000 */
[----:B------:R-:W-:Y:S01]  /*1ef0*/  FSEL R99, R87, -INF , !P1 ;  /* 0xff80000057637808 */ /* 0x000fe20004800000 */
[----:B------:R-:W-:Y:S01]  /*1f00*/  FMUL R83, R83, UR10 ;  /* 0x0000000a53537c20 */ /* 0x000fe20008400000 */
[----:B------:R-:W-:Y:S01]  /*1f10*/  ISETP.GT.U32.AND.EX P3, PT, R44, RZ, PT, P3 ;  /* 0x000000ff2c00720c */ /* 0x000fe20003f64130 */
[----:B------:R-:W-:Y:S01]  /*1f20*/  FMUL R62, R62, UR10 ;  /* 0x0000000a3e3e7c20 */ /* 0x000fe20008400000 */
[----:B------:R-:W-:Y:S01]  /*1f30*/  IADD3 R46, P1, PT, R88, 0x11, RZ ;  /* 0x00000011582e7810 */ /* 0x000fe20007f3e0ff */
[----:B------:R-:W-:Y:S01]  /*1f40*/  FMUL R44, R36, UR10 ;  /* 0x0000000a242c7c20 */ /* 0x000fe20008400000 */
[----:B------:R-:W-:Y:S01]  /*1f50*/  FSEL R93, R53, -INF , !P2 ;  /* 0xff800000355d7808 */ /* 0x000fe20005000000 */
[----:B------:R-:W-:Y:S01]  /*1f60*/  FMUL R63, R63, UR10 ;  /* 0x0000000a3f3f7c20 */ /* 0x000fe20008400000 */
[----:B------:R-:W-:Y:S01]  /*1f70*/  ISETP.GT.U32.AND.EX P5, PT, R52, RZ, PT, P5 ;  /* 0x000000ff3400720c */ /* 0x000fe20003fa4150 */
[----:B------:R-:W-:Y:S01]  /*1f80*/  FMUL R110, R72, UR10 ;  /* 0x0000000a486e7c20 */ /* 0x000fe20008400000 */
[----:B------:R-:W-:Y:S01]  /*1f90*/  FSEL R100, R55, -INF , !P3 ;  /* 0xff80000037647808 */ /* 0x000fe20005800000 */
[----:B------:R-:W-:Y:S01]  /*1fa0*/  FMUL R74, R74, UR10 ;  /* 0x0000000a4a4a7c20 */ /* 0x000fe20008400000 */
[CC--:B------:R-:W-:Y:S01]  /*1fb0*/  ISETP.GT.U32.AND P2, PT, R46.reuse, R0.reuse, PT ;  /* 0x000000002e00720c */ /* 0x0c0fe20003f44070 */
[----:B------:R-:W-:Y:S01]  /*1fc0*/  FMUL R73, R73, UR10 ;  /* 0x0000000a49497c20 */ /* 0x000fe20008400000 */
[-C--:B------:R-:W-:Y:S01]  /*1fd0*/  ISETP.GT.U32.AND P4, PT, R46, R109.reuse, PT ;  /* 0x0000006d2e00720c */ /* 0x080fe20003f84070 */
[--C-:B------:R-:W-:Y:S01]  /*1fe0*/  IMAD.X R46, RZ, RZ, R6.reuse, P1 ;  /* 0x000000ffff2e7224 */ /* 0x100fe200008e0606 */
[----:B------:R-:W-:Y:S01]  /*1ff0*/  IADD3 R36, P3, PT, R88, 0x18, RZ ;  /* 0x0000001858247810 */ /* 0x000fe20007f7e0ff */
[----:B------:R-:W-:Y:S01]  /*2000*/  FMUL R75, R75, UR10 ;  /* 0x0000000a4b4b7c20 */ /* 0x000fe20008400000 */
[----:B------:R-:W-:Y:S01]  /*2010*/  ISETP.GT.U32.AND.EX P6, PT, R52, RZ, PT, P6 ;  /* 0x000000ff3400720c */ /* 0x000fe20003fc4160 */
[----:B------:R-:W-:Y:S01]  /*2020*/  FMUL R113, R45, UR10 ;  /* 0x0000000a2d717c20 */ /* 0x000fe20008400000 */
[----:B------:R-:W-:Y:S01]  /*2030*/  FSEL R44, R44, -INF , !P5 ;  /* 0xff8000002c2c7808 */ /* 0x000fe20006800000 */
[----:B------:R-:W-:Y:S01]  /*2040*/  FMUL R47, R47, UR10 ;  /* 0x0000000a2f2f7c20 */ /* 0x000fe20008400000 */
[-C--:B------:R-:W-:Y:S01]  /*2050*/  ISETP.GT.U32.AND P5, PT, R36, R0.reuse, PT ;  /* 0x000000002400720c */ /* 0x080fe20003fa4070 */
[----:B------:R-:W-:Y:S01]  /*2060*/  FMUL R123, R24, UR10 ;  /* 0x0000000a187b7c20 */ /* 0x000fe20008400000 */
[-C--:B------:R-:W-:Y:S01]  /*2070*/  ISETP.GT.U32.AND P1, PT, R36, R109.reuse, PT ;  /* 0x0000006d2400720c */ /* 0x080fe20003f24070 */
[----:B------:R-:W-:Y:S01]  /*2080*/  FMUL R36, R37, UR10 ;  /* 0x0000000a25247c20 */ /* 0x000fe20008400000 */
[----:B------:R-:W-:Y:S01]  /*2090*/  ISETP.GT.U32.AND.EX P2, PT, R46, RZ, PT, P2 ;  /* 0x000000ff2e00720c */ /* 0x000fe20003f44120 */
[----:B------:R-:W-:Y:S01]  /*20a0*/  FMUL R26, R26, UR10 ;  /* 0x0000000a1a1a7c20 */ /* 0x000fe20008400000 */
[----:B------:R-:W-:Y:S01]  /*20b0*/  FSEL R55, R38, -INF , !P6 ;  /* 0xff80000026377808 */ /* 0x000fe20007000000 */
[--C-:B------:R-:W-:Y:S01]  /*20c0*/  IMAD.X R38, RZ, RZ, R6.reuse, P3 ;  /* 0x000000ffff267224 */ /* 0x100fe200018e0606 */
[----:B------:R-:W-:Y:S01]  /*20d0*/  IADD3 R37, P6, PT, R88, 0x19, RZ ;  /* 0x0000001958257810 */ /* 0x000fe20007fde0ff */
[----:B------:R-:W-:Y:S01]  /*20e0*/  FMUL R65, R65, UR10 ;  /* 0x0000000a41417c20 */ /* 0x000fe20008400000 */
[----:B------:R-:W-:Y:S01]  /*20f0*/  ISETP.GT.U32.AND.EX P4, PT, R46, RZ, PT, P4 ;  /* 0x000000ff2e00720c */ /* 0x000fe20003f84140 */
[----:B------:R-:W-:Y:S01]  /*2100*/  FMUL R67, R67, UR10 ;  /* 0x0000000a43437c20 */ /* 0x000fe20008400000 */
[----:B------:R-:W-:Y:S01]  /*2110*/  FSEL R36, R36, -INF , !P2 ;  /* 0xff80000024247808 */ /* 0x000fe20005000000 */
[----:B------:R-:W-:Y:S01]  /*2120*/  FMUL R46, R78, UR10 ;  /* 0x0000000a4e2e7c20 */ /* 0x000fe20008400000 */
[CC--:B------:R-:W-:Y:S01]  /*2130*/  ISETP.GT.U32.AND P2, PT, R37.reuse, R0.reuse, PT ;  /* 0x000000002500720c */ /* 0x0c0fe20003f44070 */
[----:B------:R-:W2:Y:S01]  /*2140*/  LDL.64 R86, [R1+0x38] ;  /* 0x0000380001567983 */ /* 0x000ea20000100a00 */
[-C--:B------:R-:W-:Y:S01]  /*2150*/  ISETP.GT.U32.AND P3, PT, R37, R109.reuse, PT ;  /* 0x0000006d2500720c */ /* 0x080fe20003f64070 */
[--C-:B------:R-:W-:Y:S01]  /*2160*/  IMAD.X R37, RZ, RZ, R6.reuse, P6 ;  /* 0x000000ffff257224 */ /* 0x100fe200030e0606 */
[----:B------:R-:W-:Y:S01]  /*2170*/  FSEL R76, R39, -INF , !P4 ;  /* 0xff800000274c7808 */ /* 0x000fe20006000000 */
[----:B------:R-:W-:Y:S01]  /*2180*/  FMUL R124, R25, UR10 ;  /* 0x0000000a197c7c20 */ /* 0x000fe20008400000 */
[----:B------:R-:W-:Y:S01]  /*2190*/  ISETP.GT.U32.AND.EX P5, PT, R38, RZ, PT, P5 ;  /* 0x000000ff2600720c */ /* 0x000fe20003fa4150 */
[----:B------:R-:W-:Y:S01]  /*21a0*/  FMUL R27, R27, UR10 ;  /* 0x0000000a1b1b7c20 */ /* 0x000fe20008400000 */
[----:B------:R-:W-:Y:S01]  /*21b0*/  IADD3 R39, P4, PT, R88, 0x20, RZ ;  /* 0x0000002058277810 */ /* 0x000fe20007f9e0ff */
[----:B------:R-:W3:Y:S01]  /*21c0*/  LDL.64 R84, [R1+0x30] ;  /* 0x0000300001547983 */ /* 0x000ee20000100a00 */
[----:B------:R-:W-:Y:S01]  /*21d0*/  ISETP.GT.U32.AND.EX P1, PT, R38, RZ, PT, P1 ;  /* 0x000000ff2600720c */ /* 0x000fe20003f24110 */
[----:B------:R-:W-:Y:S01]  /*21e0*/  FMUL R53, R77, UR10 ;  /* 0x0000000a4d357c20 */ /* 0x000fe20008400000 */
[----:B------:R-:W-:Y:S01]  /*21f0*/  FSEL R54, R54, -INF , !P5 ;  /* 0xff80000036367808 */ /* 0x000fe20006800000 */
[----:B------:R-:W-:Y:S01]  /*2200*/  IMAD.X R38, RZ, RZ, R6, P4 ;  /* 0x000000ffff267224 */ /* 0x000fe200020e0606 */
[----:B------:R-:W-:Y:S01]  /*2210*/  ISETP.GT.U32.AND P5, PT, R39, R0, PT ;  /* 0x000000002700720c */ /* 0x000fe20003fa4070 */
[----:B------:R-:W-:Y:S01]  /*2220*/  FMUL R52, R79, UR10 ;  /* 0x0000000a4f347c20 */ /* 0x000fe20008400000 */
[----:B------:R-:W-:-:S02]  /*2230*/  ISETP.GT.U32.AND P6, PT, R39, R109, PT ;  /* 0x0000006d2700720c */ /* 0x000fc40003fc4070 */
[C---:B------:R-:W-:Y:S02]  /*2240*/  ISETP.GT.U32.AND.EX P2, PT, R37.reuse, RZ, PT, P2 ;  /* 0x000000ff2500720c */ /* 0x040fe40003f44120 */
[----:B------:R-:W-:Y:S02]  /*2250*/  FSEL R46, R46, -INF , !P1 ;  /* 0xff8000002e2e7808 */ /* 0x000fe40004800000 */
[----:B------:R-:W-:Y:S02]  /*2260*/  IADD3 R39, P1, PT, R88, 0x21, RZ ;  /* 0x0000002158277810 */ /* 0x000fe40007f3e0ff */
[----:B------:R-:W-:Y:S01]  /*2270*/  ISETP.GT.U32.AND.EX P3, PT, R37, RZ, PT, P3 ;  /* 0x000000ff2500720c */ /* 0x000fe20003f64130 */
[----:B------:R-:W-:Y:S01]  /*2280*/  FMUL R78, R80, UR10 ;  /* 0x0000000a504e7c20 */ /* 0x000fe20008400000 */
[----:B------:R-:W-:Y:S02]  /*2290*/  FSEL R53, R53, -INF , !P2 ;  /* 0xff80000035357808 */ /* 0x000fe40005000000 */
[----:B------:R-:W-:-:S02]  /*22a0*/  ISETP.GT.U32.AND P2, PT, R39, R0, PT ;  /* 0x000000002700720c */ /* 0x000fc40003f44070 */
[----:B------:R-:W-:Y:S02]  /*22b0*/  ISETP.GT.U32.AND P4, PT, R39, R109, PT ;  /* 0x0000006d2700720c */ /* 0x000fe40003f84070 */
[----:B------:R-:W-:Y:S02]  /*22c0*/  ISETP.GT.U32.AND.EX P5, PT, R38, RZ, PT, P5 ;  /* 0x000000ff2600720c */ /* 0x000fe40003fa4150 */
[----:B------:R-:W-:Y:S02]  /*22d0*/  FSEL R52, R52, -INF , !P3 ;  /* 0xff80000034347808 */ /* 0x000fe40005800000 */
[----:B------:R-:W-:Y:S01]  /*22e0*/  IADD3 R39, P3, PT, R88, 0x28, RZ ;  /* 0x0000002858277810 */ /* 0x000fe20007f7e0ff */
[----:B------:R-:W-:Y:S01]  /*22f0*/  IMAD.X R37, RZ, RZ, R6, P1 ;  /* 0x000000ffff257224 */ /* 0x000fe200008e0606 */
[----:B------:R-:W-:Y:S02]  /*2300*/  FSEL R78, R78, -INF , !P5 ;  /* 0xff8000004e4e7808 */ /* 0x000fe40006800000 */
[----:B------:R-:W-:-:S02]  /*2310*/  ISETP.GT.U32.AND P5, PT, R39, R0, PT ;  /* 0x000000002700720c */ /* 0x000fc40003fa4070 */
[----:B------:R-:W-:Y:S01]  /*2320*/  ISETP.GT.U32.AND P1, PT, R39, R109, PT ;  /* 0x0000006d2700720c */ /* 0x000fe20003f24070 */
[----:B------:R-:W-:Y:S01]  /*2330*/  FMUL R39, R82, UR10 ;  /* 0x0000000a52277c20 */ /* 0x000fe20008400000 */
[----:B------:R-:W-:Y:S01]  /*2340*/  ISETP.GT.U32.AND.EX P6, PT, R38, RZ, PT, P6 ;  /* 0x000000ff2600720c */ /* 0x000fe20003fc4160 */
[----:B------:R-:W-:Y:S01]  /*2350*/  FMUL R77, R81, UR10 ;  /* 0x0000000a514d7c20 */ /* 0x000fe20008400000 */
[----:B------:R-:W-:Y:S02]  /*2360*/  ISETP.GT.U32.AND.EX P2, PT, R37, RZ, PT, P2 ;  /* 0x000000ff2500720c */ /* 0x000fe40003f44120 */
[----:B------:R-:W-:Y:S02]  /*2370*/  FSEL R39, R39, -INF , !P6 ;  /* 0xff80000027277808 */ /* 0x000fe40007000000 */
[----:B------:R-:W-:Y:S01]  /*2380*/  IADD3 R38, P6, PT, R88, 0x29, RZ ;  /* 0x0000002958267810 */ /* 0x000fe20007fde0ff */
[----:B------:R-:W-:Y:S01]  /*2390*/  IMAD.X R79, RZ, RZ, R6, P3 ;  /* 0x000000ffff4f7224 */ /* 0x000fe200018e0606 */
[----:B------:R-:W-:-:S02]  /*23a0*/  ISETP.GT.U32.AND.EX P4, PT, R37, RZ, PT, P4 ;  /* 0x000000ff2500720c */ /* 0x000fc40003f84140 */
[----:B------:R-:W-:Y:S02]  /*23b0*/  FSEL R77, R77, -INF , !P2 ;  /* 0xff8000004d4d7808 */ /* 0x000fe40005000000 */
[C---:B------:R-:W-:Y:S02]  /*23c0*/  ISETP.GT.U32.AND P2, PT, R38.reuse, R0, PT ;  /* 0x000000002600720c */ /* 0x040fe40003f44070 */
[----:B------:R-:W-:Y:S01]  /*23d0*/  ISETP.GT.U32.AND P3, PT, R38, R109, PT ;  /* 0x0000006d2600720c */ /* 0x000fe20003f64070 */
[----:B------:R-:W-:Y:S01]  /*23e0*/  FMUL R38, R60, UR10 ;  /* 0x0000000a3c267c20 */ /* 0x000fe20008400000 */
[----:B------:R-:W-:Y:S02]  /*23f0*/  FSEL R60, R83, -INF , !P4 ;  /* 0xff800000533c7808 */ /* 0x000fe40006000000 */
[----:B------:R-:W4:Y:S01]  /*2400*/  LDL.64 R82, [R1+0x40] ;  /* 0x0000400001527983 */ /* 0x000f220000100a00 */
[----:B------:R-:W-:Y:S01]  /*2410*/  ISETP.GT.U32.AND.EX P5, PT, R79, RZ, PT, P5 ;  /* 0x000000ff4f00720c */ /* 0x000fe20003fa4150 */
[----:B------:R-:W-:Y:S01]  /*2420*/  IMAD.X R80, RZ, RZ, R6, P6 ;  /* 0x000000ffff507224 */ /* 0x000fe200030e0606 */
[----:B------:R-:W-:-:S02]  /*2430*/  IADD3 R37, P4, PT, R88, 0x30, RZ ;  /* 0x0000003058257810 */ /* 0x000fc40007f9e0ff */
[----:B------:R-:W-:Y:S02]  /*2440*/  ISETP.GT.U32.AND.EX P1, PT, R79, RZ, PT, P1 ;  /* 0x000000ff4f00720c */ /* 0x000fe40003f24110 */
[----:B------:R-:W-:Y:S02]  /*2450*/  FSEL R38, R38, -INF , !P5 ;  /* 0xff80000026267808 */ /* 0x000fe40006800000 */
[C---:B------:R-:W-:Y:S02]  /*2460*/  ISETP.GT.U32.AND P5, PT, R37.reuse, R0, PT ;  /* 0x000000002500720c */ /* 0x040fe40003fa4070 */
[----:B------:R-:W-:Y:S01]  /*2470*/  ISETP.GT.U32.AND P6, PT, R37, R109, PT ;  /* 0x0000006d2500720c */ /* 0x000fe20003fc4070 */
[----:B------:R-:W-:Y:S01]  /*2480*/  FMUL R37, R61, UR10 ;  /* 0x0000000a3d257c20 */ /* 0x000fe20008400000 */
[----:B------:R-:W-:Y:S02]  /*2490*/  ISETP.GT.U32.AND.EX P2, PT, R80, RZ, PT, P2 ;  /* 0x000000ff5000720c */ /* 0x000fe40003f44120 */
[----:B------:R-:W-:-:S02]  /*24a0*/  FSEL R61, R62, -INF , !P1 ;  /* 0xff8000003e3d7808 */ /* 0x000fc40004800000 */
[----:B------:R-:W-:Y:S01]  /*24b0*/  IADD3 R79, P1, PT, R88, 0x31, RZ ;  /* 0x00000031584f7810 */ /* 0x000fe20007f3e0ff */
[--C-:B------:R-:W-:Y:S01]  /*24c0*/  IMAD.X R62, RZ, RZ, R6.reuse, P4 ;  /* 0x000000ffff3e7224 */ /* 0x100fe200020e0606 */
[----:B------:R-:W-:Y:S02]  /*24d0*/  FSEL R37, R37, -INF , !P2 ;  /* 0xff80000025257808 */ /* 0x000fe40005000000 */
[C---:B------:R-:W-:Y:S02]  /*24e0*/  ISETP.GT.U32.AND P2, PT, R79.reuse, R0, PT ;  /* 0x000000004f00720c */ /* 0x040fe40003f44070 */
[----:B------:R-:W-:Y:S01]  /*24f0*/  ISETP.GT.U32.AND P4, PT, R79, R109, PT ;  /* 0x0000006d4f00720c */ /* 0x000fe20003f84070 */
[----:B------:R-:W-:Y:S01]  /*2500*/  IMAD.X R79, RZ, RZ, R6, P1 ;  /* 0x000000ffff4f7224 */ /* 0x000fe200008e0606 */
[----:B------:R-:W-:Y:S02]  /*2510*/  ISETP.GT.U32.AND.EX P3, PT, R80, RZ, PT, P3 ;  /* 0x000000ff5000720c */ /* 0x000fe40003f64130 */
[----:B------:R-:W-:Y:S01]  /*2520*/  ISETP.GT.U32.AND.EX P5, PT, R62, RZ, PT, P5 ;  /* 0x000000ff3e00720c */ /* 0x000fe20003fa4150 */
[----:B------:R-:W5:Y:S01]  /*2530*/  LDL.64 R80, [R1+0x10] ;  /* 0x0000100001507983 */ /* 0x000f620000100a00 */
[----:B------:R-:W-:-:S02]  /*2540*/  FSEL R72, R63, -INF , !P3 ;  /* 0xff8000003f487808 */ /* 0x000fc40005800000 */
[----:B------:R-:W-:Y:S02]  /*2550*/  IADD3 R63, P3, PT, R88, 0x39, RZ ;  /* 0x00000039583f7810 */ /* 0x000fe40007f7e0ff */
[----:B------:R-:W-:Y:S02]  /*2560*/  ISETP.GT.U32.AND.EX P6, PT, R62, RZ, PT, P6 ;  /* 0x000000ff3e00720c */ /* 0x000fe40003fc4160 */
[----:B------:R-:W-:Y:S02]  /*2570*/  ISETP.GT.U32.AND.EX P2, PT, R79, RZ, PT, P2 ;  /* 0x000000ff4f00720c */ /* 0x000fe40003f44120 */
[----:B------:R-:W-:Y:S02]  /*2580*/  LOP3.LUT R62, R88, 0x59, RZ, 0xfc, !PT ;  /* 0x00000059583e7812 */ /* 0x000fe400078efcff */
[----:B------:R-:W-:Y:S02]  /*2590*/  FSEL R110, R110, -INF , !P5 ;  /* 0xff8000006e6e7808 */ /* 0x000fe40006800000 */
[----:B------:R-:W-:-:S02]  /*25a0*/  ISETP.GT.U32.AND P5, PT, R63, R0, PT ;  /* 0x000000003f00720c */ /* 0x000fc40003fa4070 */
[-C--:B------:R-:W-:Y:S01]  /*25b0*/  ISETP.GT.U32.AND P1, PT, R63, R109.reuse, PT ;  /* 0x0000006d3f00720c */ /* 0x080fe20003f24070 */
[----:B------:R-:W-:Y:S01]  /*25c0*/  IMAD.X R63, RZ, RZ, R6, P3 ;  /* 0x000000ffff3f7224 */ /* 0x000fe200018e0606 */
[----:B------:R-:W-:Y:S02]  /*25d0*/  FSEL R103, R74, -INF , !P6 ;  /* 0xff8000004a677808 */ /* 0x000fe40007000000 */
[----:B------:R-:W-:Y:S02]  /*25e0*/  FSEL R108, R73, -INF , !P2 ;  /* 0xff800000496c7808 */ /* 0x000fe40005000000 */
[----:B------:R-:W-:Y:S02]  /*25f0*/  ISETP.GT.U32.AND.EX P4, PT, R79, RZ, PT, P4 ;  /* 0x000000ff4f00720c */ /* 0x000fe40003f84140 */
[C---:B------:R-:W-:Y:S02]  /*2600*/  ISETP.GT.U32.AND P6, PT, R62.reuse, R109, PT ;  /* 0x0000006d3e00720c */ /* 0x040fe40003fc4070 */
[----:B------:R-:W-:-:S02]  /*2610*/  ISETP.GT.U32.AND P2, PT, R62, R0, PT ;  /* 0x000000003e00720c */ /* 0x000fc40003f44070 */
[----:B------:R-:W-:Y:S02]  /*2620*/  LOP3.LUT R62, R88, 0x58, RZ, 0xfc, !PT ;  /* 0x00000058583e7812 */ /* 0x000fe400078efcff */
[----:B------:R-:W-:Y:S02]  /*2630*/  FSEL R91, R75, -INF , !P4 ;  /* 0xff8000004b5b7808 */ /* 0x000fe40006000000 */
[C---:B------:R-:W-:Y:S01]  /*2640*/  ISETP.GT.U32.AND P3, PT, R62.reuse, R109, PT ;  /* 0x0000006d3e00720c */ /* 0x040fe20003f64070 */
[----:B------:R-:W5:Y:S01]  /*2650*/  LDL.64 R74, [R1+0x8] ;  /* 0x00000800014a7983 */ /* 0x000f620000100a00 */
[----:B------:R-:W-:Y:S02]  /*2660*/  ISETP.GT.U32.AND P4, PT, R62, R0, PT ;  /* 0x000000003e00720c */ /* 0x000fe40003f84070 */
[C---:B------:R-:W-:Y:S02]  /*2670*/  ISETP.GT.U32.AND.EX P5, PT, R63.reuse, RZ, PT, P5 ;  /* 0x000000ff3f00720c */ /* 0x040fe40003fa4150 */
[----:B------:R-:W-:-:S02]  /*2680*/  ISETP.GT.U32.AND.EX P1, PT, R63, RZ, PT, P1 ;  /* 0x000000ff3f00720c */ /* 0x000fc40003f24110 */
[----:B------:R-:W-:Y:S02]  /*2690*/  LOP3.LUT R45, R88, 0x51, RZ, 0xfc, !PT ;  /* 0x00000051582d7812 */ /* 0x000fe400078efcff */
[----:B------:R-:W-:Y:S02]  /*26a0*/  FSEL R113, R113, -INF , !P5 ;  /* 0xff80000071717808 */ /* 0x000fe40006800000 */
[----:B------:R-:W-:Y:S02]  /*26b0*/  FSEL R90, R47, -INF , !P1 ;  /* 0xff8000002f5a7808 */ /* 0x000fe40004800000 */
[C---:B------:R-:W-:Y:S02]  /*26c0*/  ISETP.GT.U32.AND.EX P3, PT, R6.reuse, RZ, PT, P3 ;  /* 0x000000ff0600720c */ /* 0x040fe40003f64130 */
[----:B------:R-:W-:Y:S02]  /*26d0*/  ISETP.GT.U32.AND.EX P4, PT, R6, RZ, PT, P4 ;  /* 0x000000ff0600720c */ /* 0x000fe40003f84140 */
[----:B------:R-:W-:-:S02]  /*26e0*/  ISETP.GT.U32.AND P5, PT, R45, R109, PT ;  /* 0x0000006d2d00720c */ /* 0x000fc40003fa4070 */
[-C--:B------:R-:W-:Y:S02]  /*26f0*/  ISETP.GT.U32.AND P1, PT, R45, R0.reuse, PT ;  /* 0x000000002d00720c */ /* 0x080fe40003f24070 */
[----:B------:R-:W-:Y:S02]  /*2700*/  LOP3.LUT R24, R88, 0x49, RZ, 0xfc, !PT ;  /* 0x0000004958187812 */ /* 0x000fe400078efcff */
[----:B------:R-:W-:Y:S02]  /*2710*/  FSEL R123, R123, -INF , !P4 ;  /* 0xff8000007b7b7808 */ /* 0x000fe40006000000 */
[----:B------:R-:W-:Y:S02]  /*2720*/  FSEL R104, R26, -INF , !P3 ;  /* 0xff8000001a687808 */ /* 0x000fe40005800000 */
[C---:B------:R-:W-:Y:S02]  /*2730*/  ISETP.GT.U32.AND P4, PT, R24.reuse, R109, PT ;  /* 0x0000006d1800720c */ /* 0x040fe40003f84070 */
[----:B------:R-:W-:-:S02]  /*2740*/  ISETP.GT.U32.AND P3, PT, R24, R0, PT ;  /* 0x000000001800720c */ /* 0x000fc40003f64070 */
[C---:B------:R-:W-:Y:S02]  /*2750*/  ISETP.GT.U32.AND.EX P5, PT, R6.reuse, RZ, PT, P5 ;  /* 0x000000ff0600720c */ /* 0x040fe40003fa4150 */
[----:B------:R-:W-:Y:S02]  /*2760*/  ISETP.GT.U32.AND.EX P1, PT, R6, RZ, PT, P1 ;  /* 0x000000ff0600720c */ /* 0x000fe40003f24110 */
[----:B------:R-:W-:Y:S02]  /*2770*/  LOP3.LUT R24, R88, 0x48, RZ, 0xfc, !PT ;  /* 0x0000004858187812 */ /* 0x000fe400078efcff */
[C---:B------:R-:W-:Y:S02]  /*2780*/  ISETP.GT.U32.AND.EX P6, PT, R6.reuse, RZ, PT, P6 ;  /* 0x000000ff0600720c */ /* 0x040fe40003fc4160 */
[----:B------:R-:W-:Y:S02]  /*2790*/  ISETP.GT.U32.AND.EX P2, PT, R6, RZ, PT, P2 ;  /* 0x000000ff0600720c */ /* 0x000fe40003f44120 */
[----:B------:R-:W-:-:S02]  /*27a0*/  FSEL R121, R65, -INF , !P1 ;  /* 0xff80000041797808 */ /* 0x000fc40004800000 */
[----:B------:R-:W-:Y:S02]  /*27b0*/  FSEL R89, R67, -INF , !P5 ;  /* 0xff80000043597808 */ /* 0x000fe40006800000 */
[----:B------:R-:W-:Y:S02]  /*27c0*/  LOP3.LUT R25, R88, 0x50, RZ, 0xfc, !PT ;  /* 0x0000005058197812 */ /* 0x000fe400078efcff */
[C---:B------:R-:W-:Y:S02]  /*27d0*/  ISETP.GT.U32.AND P1, PT, R24.reuse, R109, PT ;  /* 0x0000006d1800720c */ /* 0x040fe40003f24070 */
[----:B------:R-:W-:Y:S01]  /*27e0*/  ISETP.GT.U32.AND P5, PT, R24, R0, PT ;  /* 0x000000001800720c */ /* 0x000fe20003fa4070 */
[----:B------:R-:W-:Y:S01]  /*27f0*/  IMAD.U32 R24, RZ, RZ, UR5 ;  /* 0x00000005ff187e24 */ /* 0x000fe2000f8e00ff */
[----:B------:R-:W-:Y:S02]  /*2800*/  FSEL R124, R124, -INF , !P2 ;  /* 0xff8000007c7c7808 */ /* 0x000fe40005000000 */
[----:B------:R-:W-:-:S02]  /*2810*/  FSEL R105, R27, -INF , !P6 ;  /* 0xff8000001b697808 */ /* 0x000fc40007000000 */
[C---:B------:R-:W-:Y:S02]  /*2820*/  ISETP.GT.U32.AND P2, PT, R25.reuse, R109, PT ;  /* 0x0000006d1900720c */ /* 0x040fe40003f44070 */
[----:B------:R-:W-:Y:S01]  /*2830*/  ISETP.GT.U32.AND P6, PT, R25, R0, PT ;  /* 0x000000001900720c */ /* 0x000fe20003fc4070 */
[----:B----4-:R-:W-:Y:S02]  /*2840*/  IMAD.WIDE R24, R24, 0x2, R82 ;  /* 0x0000000218187825 */ /* 0x010fe400078e0252 */
[----:B------:R-:W4:Y:S02]  /*2850*/  LDL.64 R82, [R1+0x18] ;  /* 0x0000180001527983 */ /* 0x000f240000100a00 */
[----:B------:R-:W-:Y:S01]  /*2860*/  FMUL R64, R64, UR10 ;  /* 0x0000000a40407c20 */ /* 0x000fe20008400000 */
[----:B------:R-:W-:Y:S01]  /*2870*/  FMUL R66, R66, UR10 ;  /* 0x0000000a42427c20 */ /* 0x000fe20008400000 */
[C---:B------:R-:W-:Y:S01]  /*2880*/  ISETP.GT.U32.AND.EX P2, PT, R6.reuse, RZ, PT, P2 ;  /* 0x000000ff0600720c */ /* 0x040fe20003f44120 */
[----:B------:R-:W-:Y:S01]  /*2890*/  FMUL R69, R69, UR10 ;  /* 0x0000000a45457c20 */ /* 0x000fe20008400000 */
[----:B------:R-:W-:Y:S01]  /*28a0*/  ISETP.GT.U32.AND.EX P6, PT, R6, RZ, PT, P6 ;  /* 0x000000ff0600720c */ /* 0x000fe20003fc4160 */
[----:B------:R0:W4:Y:S01]  /*28b0*/  LDG.E.U16 R45, desc[UR14][R24.64] ;  /* 0x0000000e182d7981 */ /* 0x000122000c1e1500 */
[----:B------:R-:W-:-:S02]  /*28c0*/  LOP3.LUT R26, R88, 0x41, RZ, 0xfc, !PT ;  /* 0x00000041581a7812 */ /* 0x000fc400078efcff */
[----:B------:R-:W-:Y:S02]  /*28d0*/  LOP3.LUT R73, R88, 0x40, RZ, 0xfc, !PT ;  /* 0x0000004058497812 */ /* 0x000fe400078efcff */
[----:B------:R-:W-:Y:S02]  /*28e0*/  ISETP.GT.U32.AND.EX P3, PT, R6, RZ, PT, P3 ;  /* 0x000000ff0600720c */ /* 0x000fe40003f64130 */
[----:B------:R-:W-:Y:S01]  /*28f0*/  FSEL R118, R64, -INF , !P6 ;  /* 0xff80000040767808 */ /* 0x000fe20007000000 */
[----:B0-----:R-:W-:Y:S01]  /*2900*/  IMAD.U32 R24, RZ, RZ, UR5 ;  /* 0x00000005ff187e24 */ /* 0x001fe2000f8e00ff */
[----:B------:R-:W-:Y:S02]  /*2910*/  FSEL R88, R66, -INF , !P2 ;  /* 0xff80000042587808 */ /* 0x000fe40005000000 */
[-C--:B------:R-:W-:Y:S01]  /*2920*/  ISETP.GT.U32.AND P6, PT, R26, R109.reuse, PT ;  /* 0x0000006d1a00720c */ /* 0x080fe20003fc4070 */
[----:B--2---:R-:W-:Y:S01]  /*2930*/  IMAD.WIDE R24, R24, 0x2, R86 ;  /* 0x0000000218187825 */ /* 0x004fe200078e0256 */
[----:B------:R-:W-:-:S02]  /*2940*/  ISETP.GT.U32.AND P2, PT, R73, R109, PT ;  /* 0x0000006d4900720c */ /* 0x000fc40003f44070 */
[----:B------:R-:W-:Y:S02]  /*2950*/  FSEL R109, R69, -INF , !P3 ;  /* 0xff800000456d7808 */ /* 0x000fe40005800000 */
[----:B------:R-:W-:Y:S01]  /*2960*/  ISETP.GT.U32.AND P3, PT, R26, R0, PT ;  /* 0x000000001a00720c */ /* 0x000fe20003f64070 */
[----:B------:R-:W-:Y:S01]  /*2970*/  IMAD.U32 R26, RZ, RZ, UR5 ;  /* 0x00000005ff1a7e24 */ /* 0x000fe2000f8e00ff */
[----:B------:R0:W2:Y:S01]  /*2980*/  LDG.E.U16 R47, desc[UR14][R24.64] ;  /* 0x0000000e182f7981 */ /* 0x0000a2000c1e1500 */
[----:B------:R-:W-:Y:S02]  /*2990*/  IMAD.U32 R62, RZ, RZ, UR5 ;  /* 0x00000005ff3e7e24 */ /* 0x000fe4000f8e00ff */
[----:B---3--:R-:W-:-:S04]  /*29a0*/  IMAD.WIDE R26, R26, 0x2, R84 ;  /* 0x000000021a1a7825 */ /* 0x008fc800078e0254 */
[----:B------:R-:W-:Y:S01]  /*29b0*/  IMAD.WIDE R62, R62, 0x2, R116 ;  /* 0x000000023e3e7825 */ /* 0x000fe200078e0274 */
[----:B------:R1:W3:Y:S03]  /*29c0*/  LDG.E.U16 R66, desc[UR14][R26.64] ;  /* 0x0000000e1a427981 */ /* 0x0002e6000c1e1500 */
[----:B0-----:R-:W-:Y:S02]  /*29d0*/  IMAD.U32 R24, RZ, RZ, UR5 ;  /* 0x00000005ff187e24 */ /* 0x001fe4000f8e00ff */
[----:B------:R-:W-:Y:S01]  /*29e0*/  IMAD.U32 R64, RZ, RZ, UR5 ;  /* 0x00000005ff407e24 */ /* 0x000fe2000f8e00ff */
[----:B------:R-:W2:Y:S01]  /*29f0*/  LDG.E.U16 R62, desc[UR14][R62.64] ;  /* 0x0000000e3e3e7981 */ /* 0x000ea2000c1e1500 */
[----:B-1----:R-:W-:Y:S02]  /*2a00*/  IMAD.U32 R26, RZ, RZ, UR5 ;  /* 0x00000005ff1a7e24 */ /* 0x002fe4000f8e00ff */
[----:B------:R-:W-:-:S04]  /*2a10*/  IMAD.WIDE R64, R64, 0x2, R114 ;  /* 0x0000000240407825 */ /* 0x000fc800078e0272 */
[----:B-----5:R-:W-:Y:S02]  /*2a20*/  IMAD.WIDE R26, R26, 0x2, R80 ;  /* 0x000000021a1a7825 */ /* 0x020fe400078e0250 */
[----:B------:R-:W5:Y:S04]  /*2a30*/  LDG.E.U16 R64, desc[UR14][R64.64] ;  /* 0x0000000e40407981 */ /* 0x000f68000c1e1500 */
[----:B------:R-:W2:Y:S01]  /*2a40*/  LDG.E.U16 R67, desc[UR14][R26.64] ;  /* 0x0000000e1a437981 */ /* 0x000ea2000c1e1500 */
[----:B------:R-:W-:Y:S01]  /*2a50*/  LOP3.LUT R106, R106, 0xf, RZ, 0xc0, !PT ;  /* 0x0000000f6a6a7812 */ /* 0x000fe200078ec0ff */
[----:B------:R-:W-:-:S04]  /*2a60*/  IMAD.SHL.U32 R101, R101, 0x100, RZ ;  /* 0x0000010065657824 */ /* 0x000fc800078e00ff */
[----:B------:R-:W-:Y:S01]  /*2a70*/  IMAD R107, R107, 0x10, R106 ;  /* 0x000000106b6b7824 */ /* 0x000fe200078e026a */
[----:B------:R-:W-:Y:S01]  /*2a80*/  LOP3.LUT R101, R101, 0xf00, RZ, 0xe2, !PT ;  /* 0x00000f0065657812 */ /* 0x000fe200078ee2ff */
[----:B------:R-:W-:Y:S01]  /*2a90*/  FMUL R71, R71, UR10 ;  /* 0x0000000a47477c20 */ /* 0x000fe20008400000 */
[----:B------:R-:W-:Y:S02]  /*2aa0*/  ISETP.GT.U32.AND.EX P4, PT, R6, RZ, PT, P4 ;  /* 0x000000ff0600720c */ /* 0x000fe40003f84140 */
[----:B------:R-:W-:Y:S01]  /*2ab0*/  LOP3.LUT R107, R107, 0xff, RZ, 0xc0, !PT ;  /* 0x000000ff6b6b7812 */ /* 0x000fe200078ec0ff */
[----:B------:R-:W-:Y:S01]  /*2ac0*/  IMAD R102, R102, 0x1000, R101 ;  /* 0x0000100066667824 */ /* 0x000fe200078e0265 */
[----:B------:R-:W-:Y:S02]  /*2ad0*/  FSEL R84, R71, -INF , !P4 ;  /* 0xff80000047547808 */ /* 0x000fe40006000000 */
[----:B------:R-:W-:Y:S01]  /*2ae0*/  ISETP.GT.U32.AND P4, PT, R73, R0, PT ;  /* 0x000000004900720c */ /* 0x000fe20003f84070 */
[----:B------:R-:W-:Y:S01]  /*2af0*/  IMAD.IADD R102, R102, 0x1, R107 ;  /* 0x0000000166667824 */ /* 0x000fe200078e026b */
[----:B------:R-:W-:-:S02]  /*2b00*/  ISETP.GT.U32.AND.EX P1, PT, R6, RZ, PT, P1 ;  /* 0x000000ff0600720c */ /* 0x000fc40003f24110 */
[C---:B------:R-:W-:Y:S02]  /*2b10*/  ISETP.GT.U32.AND.EX P5, PT, R6.reuse, RZ, PT, P5 ;  /* 0x000000ff0600720c */ /* 0x040fe40003fa4150 */
[C---:B------:R-:W-:Y:S02]  /*2b20*/  ISETP.GT.U32.AND.EX P6, PT, R6.reuse, RZ, PT, P6 ;  /* 0x000000ff0600720c */ /* 0x040fe40003fc4160 */
[C---:B------:R-:W-:Y:S02]  /*2b30*/  ISETP.GT.U32.AND.EX P2, PT, R6.reuse, RZ, PT, P2 ;  /* 0x000000ff0600720c */ /* 0x040fe40003f44120 */
[C---:B------:R-:W-:Y:S02]  /*2b40*/  ISETP.GT.U32.AND.EX P3, PT, R6.reuse, RZ, PT, P3 ;  /* 0x000000ff0600720c */ /* 0x040fe40003f64130 */
[----:B------:R-:W-:Y:S02]  /*2b50*/  ISETP.GT.U32.AND.EX P4, PT, R6, RZ, PT, P4 ;  /* 0x000000ff0600720c */ /* 0x000fe40003f84140 */
[----:B------:R-:W-:Y:S01]  /*2b60*/  LOP3.LUT R6, R102, 0xffff, RZ, 0xc0, !PT ;  /* 0x0000ffff66067812 */ /* 0x000fe200078ec0ff */
[----:B------:R-:W-:Y:S01]  /*2b70*/  FMUL R68, R68, UR10 ;  /* 0x0000000a44447c20 */ /* 0x000fe20008400000 */
[----:B------:R-:W-:-:S04]  /*2b80*/  FMUL R70, R70, UR10 ;  /* 0x0000000a46467c20 */ /* 0x000fc80008400000 */
[----:B------:R-:W-:Y:S01]  /*2b90*/  FSEL R106, R68, -INF , !P5 ;  /* 0xff800000446a7808 */ /* 0x000fe20006800000 */
[----:B------:R-:W-:Y:S01]  /*2ba0*/  FMUL R56, R56, UR10 ;  /* 0x0000000a38387c20 */ /* 0x000fe20008400000 */
[----:B------:R-:W-:Y:S01]  /*2bb0*/  FMUL R112, R8, UR10 ;  /* 0x0000000a08707c20 */ /* 0x000fe20008400000 */
[----:B------:R-:W-:Y:S01]  /*2bc0*/  SHF.R.U32.HI R8, RZ, 0x9, R6 ;  /* 0x00000009ff087819 */ /* 0x000fe20000011606 */
[----:B------:R-:W-:Y:S01]  /*2bd0*/  FMUL R57, R57, UR10 ;  /* 0x0000000a39397c20 */ /* 0x000fe20008400000 */
[----:B------:R-:W-:Y:S01]  /*2be0*/  FMUL R10, R10, UR10 ;  /* 0x0000000a0a0a7c20 */ /* 0x000fe20008400000 */
[----:B------:R-:W-:Y:S01]  /*2bf0*/  FSEL R102, R56, -INF , !P4 ;  /* 0xff80000038667808 */ /* 0x000fe20006000000 */
[----:B------:R-:W-:Y:S02]  /*2c00*/  FMUL R11, R11, UR10 ;  /* 0x0000000a0b0b7c20 */ /* 0x000fe40008400000 */
[----:B------:R-:W-:Y:S01]  /*2c10*/  FSEL R101, R57, -INF , !P3 ;  /* 0xff80000039657808 */ /* 0x000fe20005800000 */
[----:B------:R-:W-:Y:S01]  /*2c20*/  FMUL R30, R30, UR10 ;  /* 0x0000000a1e1e7c20 */ /* 0x000fe20008400000 */
[----:B------:R-:W-:Y:S01]  /*2c30*/  FMUL R31, R31, UR10 ;  /* 0x0000000a1f1f7c20 */ /* 0x000fe20008400000 */
[----:B------:R-:W-:Y:S01]  /*2c40*/  FMUL R34, R34, UR10 ;  /* 0x0000000a22227c20 */ /* 0x000fe20008400000 */
[----:B----4-:R-:W-:-:S05]  /*2c50*/  IMAD.WIDE R24, R24, 0x2, R82 ;  /* 0x0000000218187825 */ /* 0x010fca00078e0252 */
[----:B------:R0:W4:Y:S02]  /*2c60*/  LDG.E.U16 R63, desc[UR14][R24.64] ;  /* 0x0000000e183f7981 */ /* 0x000124000c1e1500 */
[----:B0-----:R-:W-:-:S04]  /*2c70*/  IMAD.U32 R24, RZ, RZ, UR5 ;  /* 0x00000005ff187e24 */ /* 0x001fc8000f8e00ff */
[----:B------:R-:W-:-:S05]  /*2c80*/  IMAD.WIDE R24, R24, 0x2, R74 ;  /* 0x0000000218187825 */ /* 0x000fca00078e024a */
[----:B------:R0:W4:Y:S01]  /*2c90*/  LDG.E.U16 R69, desc[UR14][R24.64] ;  /* 0x0000000e18457981 */ /* 0x000122000c1e1500 */
[----:B------:R-:W-:Y:S01]  /*2ca0*/  FSEL R83, R70, -INF , !P1 ;  /* 0xff80000046537808 */ /* 0x000fe20004800000 */
[----:B------:R-:W-:Y:S01]  /*2cb0*/  FMUL R27, R58, UR10 ;  /* 0x0000000a3a1b7c20 */ /* 0x000fe20008400000 */
[----:B------:R-:W-:Y:S01]  /*2cc0*/  FMUL R35, R35, UR10 ;  /* 0x0000000a23237c20 */ /* 0x000fe20008400000 */
[----:B------:R-:W-:Y:S01]  /*2cd0*/  FMUL R43, R43, UR10 ;  /* 0x0000000a2b2b7c20 */ /* 0x000fe20008400000 */
[----:B------:R-:W-:Y:S01]  /*2ce0*/  FMUL R42, R42, UR10 ;  /* 0x0000000a2a2a7c20 */ /* 0x000fe20008400000 */
[----:B------:R-:W-:Y:S01]  /*2cf0*/  FMUL R26, R59, UR10 ;  /* 0x0000000a3b1a7c20 */ /* 0x000fe20008400000 */
[--C-:B0-----:R-:W-:Y:S01]  /*2d00*/  SHF.R.U32.HI R24, RZ, 0xf, R6.reuse ;  /* 0x0000000fff187819 */ /* 0x101fe20000011606 */
[----:B------:R-:W-:Y:S01]  /*2d10*/  FMUL R9, R9, UR10 ;  /* 0x0000000a09097c20 */ /* 0x000fe20008400000 */
[----:B------:R-:W-:Y:S01]  /*2d20*/  FMUL R28, R28, UR10 ;  /* 0x0000000a1c1c7c20 */ /* 0x000fe20008400000 */
[----:B------:R-:W-:Y:S01]  /*2d30*/  FMUL R29, R29, UR10 ;  /* 0x0000000a1d1d7c20 */ /* 0x000fe20008400000 */
[----:B------:R-:W-:Y:S01]  /*2d40*/  LOP3.LUT P5, RZ, R24, 0x1, RZ, 0xc0, !PT ;  /* 0x0000000118ff7812 */ /* 0x000fe200078ac0ff */
[----:B------:R-:W-:Y:S01]  /*2d50*/  FMUL R32, R32, UR10 ;  /* 0x0000000a20207c20 */ /* 0x000fe20008400000 */
[--C-:B------:R-:W-:Y:S01]  /*2d60*/  SHF.R.U32.HI R24, RZ, 0xe, R6.reuse ;  /* 0x0000000eff187819 */ /* 0x100fe20000011606 */
[----:B------:R-:W-:Y:S01]  /*2d70*/  FMUL R33, R33, UR10 ;  /* 0x0000000a21217c20 */ /* 0x000fe20008400000 */
[----:B------:R-:W-:Y:S01]  /*2d80*/  FMUL R40, R40, UR10 ;  /* 0x0000000a28287c20 */ /* 0x000fe20008400000 */
[----:B------:R-:W-:Y:S01]  /*2d90*/  FMUL R41, R41, UR10 ;  /* 0x0000000a29297c20 */ /* 0x000fe20008400000 */
[----:B------:R-:W-:Y:S01]  /*2da0*/  LOP3.LUT P1, RZ, R24, 0x1, RZ, 0xc0, !PT ;  /* 0x0000000118ff7812 */ /* 0x000fe2000782c0ff */
[----:B------:R-:W-:Y:S01]  /*2db0*/  BAR.SYNC.DEFER_BLOCKING 0x0 ;  /* 0x0000000000007b1d */ /* 0x000fe20000010000 */
[----:B------:R-:W-:-:S02]  /*2dc0*/  SHF.R.U32.HI R24, RZ, 0xd, R6 ;  /* 0x0000000dff187819 */ /* 0x000fc40000011606 */
[----:B------:R-:W-:Y:S02]  /*2dd0*/  FSEL R112, R112, -INF , !P5 ;  /* 0xff80000070707808 */ /* 0x000fe40006800000 */
[----:B------:R-:W-:Y:S02]  /*2de0*/  LOP3.LUT P4, RZ, R24, 0x1, RZ, 0xc0, !PT ;  /* 0x0000000118ff7812 */ /* 0x000fe4000788c0ff */
[----:B------:R-:W-:Y:S02]  /*2df0*/  LOP3.LUT P5, RZ, R8, 0x1, RZ, 0xc0, !PT ;  /* 0x0000000108ff7812 */ /* 0x000fe400078ac0ff */
[--C-:B------:R-:W-:Y:S02]  /*2e00*/  SHF.R.U32.HI R24, RZ, 0xc, R6.reuse ;  /* 0x0000000cff187819 */ /* 0x100fe40000011606 */
[----:B------:R-:W-:Y:S02]  /*2e10*/  SHF.R.U32.HI R8, RZ, 0x8, R6 ;  /* 0x00000008ff087819 */ /* 0x000fe40000011606 */
[----:B------:R-:W-:-:S02]  /*2e20*/  FSEL R82, R10, -INF , !P4 ;  /* 0xff8000000a527808 */ /* 0x000fc40006000000 */
[----:B------:R-:W-:Y:S02]  /*2e30*/  LOP3.LUT P3, RZ, R24, 0x1, RZ, 0xc0, !PT ;  /* 0x0000000118ff7812 */ /* 0x000fe4000786c0ff */
[----:B------:R-:W-:Y:S02]  /*2e40*/  LOP3.LUT P4, RZ, R8, 0x1, RZ, 0xc0, !PT ;  /* 0x0000000108ff7812 */ /* 0x000fe4000788c0ff */
[--C-:B------:R-:W-:Y:S02]  /*2e50*/  SHF.R.U32.HI R8, RZ, 0x7, R6.reuse ;  /* 0x00000007ff087819 */ /* 0x100fe40000011606 */
[----:B------:R-:W-:Y:S02]  /*2e60*/  FSEL R81, R11, -INF , !P3 ;  /* 0xff8000000b517808 */ /* 0x000fe40005800000 */
[----:B------:R-:W-:Y:S02]  /*2e70*/  LOP3.LUT P3, RZ, R8, 0x1, RZ, 0xc0, !PT ;  /* 0x0000000108ff7812 */ /* 0x000fe4000786c0ff */
[----:B------:R-:W-:-:S02]  /*2e80*/  SHF.R.U32.HI R8, RZ, 0x6, R6 ;  /* 0x00000006ff087819 */ /* 0x000fc40000011606 */
[----:B------:R-:W-:Y:S02]  /*2e90*/  FSEL R80, R30, -INF , !P5 ;  /* 0xff8000001e507808 */ /* 0x000fe40006800000 */
[----:B------:R-:W-:Y:S02]  /*2ea0*/  LOP3.LUT P5, RZ, R8, 0x1, RZ, 0xc0, !PT ;  /* 0x0000000108ff7812 */ /* 0x000fe400078ac0ff */
[--C-:B------:R-:W-:Y:S02]  /*2eb0*/  SHF.R.U32.HI R8, RZ, 0x5, R6.reuse ;  /* 0x00000005ff087819 */ /* 0x100fe40000011606 */
[----:B------:R-:W-:Y:S02]  /*2ec0*/  FSEL R79, R31, -INF , !P4 ;  /* 0xff8000001f4f7808 */ /* 0x000fe40006000000 */
[----:B------:R-:W-:Y:S02]  /*2ed0*/  LOP3.LUT P4, RZ, R8, 0x1, RZ, 0xc0, !PT ;  /* 0x0000000108ff7812 */ /* 0x000fe4000788c0ff */
[----:B------:R-:W-:-:S02]  /*2ee0*/  SHF.R.U32.HI R8, RZ, 0x4, R6 ;  /* 0x00000004ff087819 */ /* 0x000fc40000011606 */
[----:B------:R-:W-:Y:S02]  /*2ef0*/  FSEL R75, R34, -INF , !P4 ;  /* 0xff800000224b7808 */ /* 0x000fe40006000000 */
[----:B------:R-:W-:Y:S02]  /*2f00*/  LOP3.LUT P4, RZ, R8, 0x1, RZ, 0xc0, !PT ;  /* 0x0000000108ff7812 */ /* 0x000fe4000788c0ff */
[----:B------:R-:W-:-:S04]  /*2f10*/  FMNMX3 R8, R98, R99, R7, !PT ;  /* 0x0000006362087276 */ /* 0x000fc80007800007 */
[----:B------:R-:W-:-:S04]  /*2f20*/  FMNMX3 R8, R8, R100, R55, !PT ;  /* 0x0000006408087276 */ /* 0x000fc80007800037 */
[----:B------:R-:W-:Y:S02]  /*2f30*/  FMNMX3 R8, R8, R76, R46, !PT ;  /* 0x0000004c08087276 */ /* 0x000fe4000780002e */
[--C-:B------:R-:W-:Y:S02]  /*2f40*/  SHF.R.U32.HI R24, RZ, 0xb, R6.reuse ;  /* 0x0000000bff187819 */ /* 0x100fe40000011606 */
[----:B------:R-:W-:Y:S02]  /*2f50*/  FMNMX3 R8, R8, R52, R39, !PT ;  /* 0x0000003408087276 */ /* 0x000fe40007800027 */
[----:B------:R-:W-:Y:S02]  /*2f60*/  SHF.R.U32.HI R10, RZ, 0x1, R6 ;  /* 0x00000001ff0a7819 */ /* 0x000fe40000011606 */
[----:B------:R-:W-:Y:S02]  /*2f70*/  FSEL R27, R27, -INF , !P2 ;  /* 0xff8000001b1b7808 */ /* 0x000fe40005000000 */
[----:B------:R-:W-:-:S02]  /*2f80*/  FSEL R87, R35, -INF , !P4 ;  /* 0xff80000023577808 */ /* 0x000fc40006000000 */
[----:B------:R-:W-:Y:S02]  /*2f90*/  FMNMX3 R8, R8, R60, R61, !PT ;  /* 0x0000003c08087276 */ /* 0x000fe4000780003d */
[----:B------:R-:W-:Y:S02]  /*2fa0*/  LOP3.LUT P2, RZ, R24, 0x1, RZ, 0xc0, !PT ;  /* 0x0000000118ff7812 */ /* 0x000fe4000784c0ff */
[----:B------:R-:W-:Y:S02]  /*2fb0*/  LOP3.LUT P4, RZ, R10, 0x1, RZ, 0xc0, !PT ;  /* 0x000000010aff7812 */ /* 0x000fe4000788c0ff */
[--C-:B------:R-:W-:Y:S02]  /*2fc0*/  SHF.R.U32.HI R24, RZ, 0xa, R6.reuse ;  /* 0x0000000aff187819 */ /* 0x100fe40000011606 */
[--C-:B------:R-:W-:Y:S02]  /*2fd0*/  SHF.R.U32.HI R10, RZ, 0x3, R6.reuse ;  /* 0x00000003ff0a7819 */ /* 0x100fe40000011606 */
[----:B------:R-:W-:-:S02]  /*2fe0*/  SHF.R.U32.HI R6, RZ, 0x2, R6 ;  /* 0x00000002ff067819 */ /* 0x000fc40000011606 */
[----:B------:R-:W-:Y:S02]  /*2ff0*/  FMNMX3 R8, R8, R72, R103, !PT ;  /* 0x0000004808087276 */ /* 0x000fe40007800067 */
[----:B------:R-:W-:Y:S02]  /*3000*/  FSEL R85, R43, -INF , !P0 ;  /* 0xff8000002b557808 */ /* 0x000fe40004000000 */
[----:B------:R-:W-:Y:S02]  /*3010*/  FSEL R86, R42, -INF , !P4 ;  /* 0xff8000002a567808 */ /* 0x000fe40006000000 */
[----:B------:R-:W-:Y:S02]  /*3020*/  LOP3.LUT P0, RZ, R6, 0x1, RZ, 0xc0, !PT ;  /* 0x0000000106ff7812 */ /* 0x000fe4000780c0ff */
[----:B------:R-:W-:Y:S02]  /*3030*/  LOP3.LUT P4, RZ, R10, 0x1, RZ, 0xc0, !PT ;  /* 0x000000010aff7812 */ /* 0x000fe4000788c0ff */
[----:B------:R-:W-:-:S02]  /*3040*/  FMNMX3 R6, R8, R91, R111, !PT ;  /* 0x0000005b08067276 */ /* 0x000fc4000780006f */
[----:B------:R-:W-:Y:S02]  /*3050*/  FMNMX3 R10, R97, R96, R95, !PT ;  /* 0x00000060610a7276 */ /* 0x000fe4000780005f */
[----:B------:R-:W-:Y:S02]  /*3060*/  FSEL R26, R26, -INF , !P6 ;  /* 0xff8000001a1a7808 */ /* 0x000fe40007000000 */
[----:B------:R-:W-:Y:S02]  /*3070*/  FMNMX3 R6, R6, R90, R27, !PT ;  /* 0x0000005a06067276 */ /* 0x000fe4000780001b */
[----:B------:R-:W-:Y:S02]  /*3080*/  FMNMX3 R10, R10, R93, R44, !PT ;  /* 0x0000005d0a0a7276 */ /* 0x000fe4000780002c */
[----:B------:R-:W-:Y:S02]  /*3090*/  FMNMX3 R6, R6, R26, R83, !PT ;  /* 0x0000001a06067276 */ /* 0x000fe40007800053 */
[----:B------:R-:W-:-:S02]  /*30a0*/  FMNMX3 R10, R10, R36, R54, !PT ;  /* 0x000000240a0a7276 */ /* 0x000fc40007800036 */
[----:B------:R-:W-:Y:S02]  /*30b0*/  FMNMX3 R6, R6, R84, R88, !PT ;  /* 0x0000005406067276 */ /* 0x000fe40007800058 */
[----:B------:R-:W-:Y:S02]  /*30c0*/  FMNMX3 R10, R10, R53, R78, !PT ;  /* 0x000000350a0a7276 */ /* 0x000fe4000780004e */
        /* <DEDUP_REMOVED lines=10> */
[----:B------:R-:W-:Y:S02]  /*3170*/  FMNMX R6, R85, R6, !PT ;  /* 0x0000000655067209 */ /* 0x000fe40007800000 */
[----:B------:R-:W-:-:S03]  /*3180*/  FMNMX3 R10, R10, R109, R118, !PT ;  /* 0x0000006d0a0a7276 */ /* 0x000fc60007800076 */
[----:B------:R-:W0:Y:S01]  /*3190*/  SHFL.BFLY PT, R8, R6, 0x2, 0x1f ;  /* 0x0c401f0006087f89 */ /* 0x000e2200000e0000 */
[----:B------:R-:W-:Y:S02]  /*31a0*/  FMNMX3 R10, R10, R121, R123, !PT ;  /* 0x000000790a0a7276 */ /* 0x000fe4000780007b */
[----:B------:R-:W-:Y:S02]  /*31b0*/  LOP3.LUT P6, RZ, R24, 0x1, RZ, 0xc0, !PT ;  /* 0x0000000118ff7812 */ /* 0x000fe400078cc0ff */
[----:B------:R-:W-:Y:S02]  /*31c0*/  FSEL R107, R9, -INF , !P1 ;  /* 0xff800000096b7808 */ /* 0x000fe40004800000 */
[----:B------:R-:W-:Y:S02]  /*31d0*/  FSEL R114, R28, -INF , !P2 ;  /* 0xff8000001c727808 */ /* 0x000fe40005000000 */
[----:B------:R-:W-:Y:S02]  /*31e0*/  FMNMX3 R10, R10, R124, R112, !PT ;  /* 0x0000007c0a0a7276 */ /* 0x000fe40007800070 */
[----:B------:R-:W-:-:S02]  /*31f0*/  FSEL R117, R29, -INF , !P6 ;  /* 0xff8000001d757808 */ /* 0x000fc40007000000 */
[----:B------:R-:W-:Y:S02]  /*3200*/  FSEL R116, R32, -INF , !P3 ;  /* 0xff80000020747808 */ /* 0x000fe40005800000 */
[----:B------:R-:W-:Y:S02]  /*3210*/  FMNMX3 R10, R10, R107, R114, !PT ;  /* 0x0000006b0a0a7276 */ /* 0x000fe40007800072 */
[----:B------:R-:W-:Y:S02]  /*3220*/  FSEL R115, R33, -INF , !P5 ;  /* 0xff80000021737808 */ /* 0x000fe40006800000 */
[----:B------:R-:W-:Y:S02]  /*3230*/  FSEL R120, R40, -INF , !P4 ;  /* 0xff80000028787808 */ /* 0x000fe40006000000 */
[----:B------:R-:W-:Y:S02]  /*3240*/  FMNMX3 R10, R10, R117, R116, !PT ;  /* 0x000000750a0a7276 */ /* 0x000fe40007800074 */
[----:B------:R-:W-:-:S02]  /*3250*/  FSEL R119, R41, -INF , !P0 ;  /* 0xff80000029777808 */ /* 0x000fc40004000000 */
[----:B------:R-:W-:-:S04]  /*3260*/  FMNMX3 R9, R10, R115, R120, !PT ;  /* 0x000000730a097276 */ /* 0x000fc80007800078 */
[----:B------:R-:W-:Y:S02]  /*3270*/  FMNMX R9, R119, R9, !PT ;  /* 0x0000000977097209 */ /* 0x000fe40007800000 */
[----:B0-----:R-:W-:-:S03]  /*3280*/  FMNMX R6, R6, R8, !PT ;  /* 0x0000000806067209 */ /* 0x001fc60007800000 */
[----:B------:R-:W0:Y:S04]  /*3290*/  SHFL.BFLY PT, R8, R9, 0x2, 0x1f ;  /* 0x0c401f0009087f89 */ /* 0x000e2800000e0000 */
[----:B------:R-:W1:Y:S01]  /*32a0*/  SHFL.BFLY PT, R10, R6, 0x1, 0x1f ;  /* 0x0c201f00060a7f89 */ /* 0x000e6200000e0000 */
[----:B------:R-:W-:-:S03]  /*32b0*/  LOP3.LUT R74, R5, 0x40, RZ, 0x3c, !PT ;  /* 0x00000040054a7812 */ /* 0x000fc600078e3cff */
[----:B------:R-:W-:Y:S04]  /*32c0*/  STS.U16 [R5+UR8+0x4000], R45 ;  /* 0x0040002d05007988 */ /* 0x000fe80008000408 */
[----:B---3--:R-:W-:Y:S04]  /*32d0*/  STS.U16 [R5+UR8+0x4800], R66 ;  /* 0x0048004205007988 */ /* 0x008fe80008000408 */
[----:B-----5:R-:W-:Y:S04]  /*32e0*/  STS.U16 [R5+UR8+0x5000], R64 ;  /* 0x0050004005007988 */ /* 0x020fe80008000408 */
[----:B--2---:R-:W-:Y:S01]  /*32f0*/  STS.U16 [R5+UR8+0x5800], R67 ;  /* 0x0058004305007988 */ /* 0x004fe20008000408 */
[----:B0-----:R-:W-:-:S03]  /*3300*/  FMNMX R8, R9, R8, !PT ;  /* 0x0000000809087209 */ /* 0x001fc60007800000 */
[----:B------:R-:W-:Y:S04]  /*3310*/  STS.U16 [R74+UR8+0x4400], R47 ;  /* 0x0044002f4a007988 */ /* 0x000fe80008000408 */
[----:B------:R-:W-:Y:S04]  /*3320*/  STS.U16 [R74+UR8+0x4c00], R62 ;  /* 0x004c003e4a007988 */ /* 0x000fe80008000408 */
[----:B------:R-:W0:Y:S01]  /*3330*/  SHFL.BFLY PT, R9, R8, 0x1, 0x1f ;  /* 0x0c201f0008097f89 */ /* 0x000e2200000e0000 */
[----:B-1----:R-:W-:-:S05]  /*3340*/  FMNMX3 R6, R6, R10, R94, !PT ;  /* 0x0000000a06067276 */ /* 0x002fca000780005e */
[----:B------:R-:W-:-:S04]  /*3350*/  FADD R7, R7, -R6 ;  /* 0x8000000607077221 */ /* 0x000fc80000000000 */
[----:B------:R-:W-:-:S04]  /*3360*/  FMUL R7, R7, 1.4426950216293334961 ;  /* 0x3fb8aa3b07077820 */ /* 0x000fc80000400000 */
[----:B------:R0:W-:Y:S01]  /*3370*/  MUFU.EX2 R33, R7 ;  /* 0x0000000700217308 */ /* 0x0001e20000000800 */
[--C-:B------:R-:W-:Y:S01]  /*3380*/  FADD R24, R98, -R6.reuse ;  /* 0x8000000662187221 */ /* 0x100fe20000000000 */
[----:B------:R-:W-:Y:S01]  /*3390*/  FADD R99, R99, -R6 ;  /* 0x8000000663637221 */ /* 0x000fe20000000000 */
[----:B0-----:R-:W-:Y:S01]  /*33a0*/  FMNMX3 R7, R8, R9, R92, !PT ;  /* 0x0000000908077276 */ /* 0x001fe2000780005c */
[----:B------:R-:W-:Y:S01]  /*33b0*/  FADD R8, -R6, R94 ;  /* 0x0000005e06087221 */ /* 0x000fe20000000100 */
[----:B------:R-:W-:-:S03]  /*33c0*/  FADD R100, R100, -R6 ;  /* 0x8000000664647221 */ /* 0x000fc60000000000 */
[----:B------:R-:W-:Y:S01]  /*33d0*/  FMUL R8, R8, 1.4426950216293334961 ;  /* 0x3fb8aa3b08087820 */ /* 0x000fe20000400000 */
[--C-:B------:R-:W-:Y:S01]  /*33e0*/  FADD R97, R97, -R7.reuse ;  /* 0x8000000761617221 */ /* 0x100fe20000000000 */
[--C-:B------:R-:W-:Y:S01]  /*33f0*/  FADD R96, R96, -R7.reuse ;  /* 0x8000000760607221 */ /* 0x100fe20000000000 */
[--C-:B------:R-:W-:Y:S01]  /*3400*/  FADD R95, R95, -R7.reuse ;  /* 0x800000075f5f7221 */ /* 0x100fe20000000000 */
[----:B------:R-:W-:Y:S01]  /*3410*/  FADD R93, R93, -R7 ;  /* 0x800000075d5d7221 */ /* 0x000fe20000000000 */
[----:B----4-:R-:W-:Y:S04]  /*3420*/  STS.U16 [R74+UR8+0x5400], R63 ;  /* 0x0054003f4a007988 */ /* 0x010fe80008000408 */
[----:B------:R-:W-:Y:S01]  /*3430*/  STS.U16 [R74+UR8+0x5c00], R69 ;  /* 0x005c00454a007988 */ /* 0x000fe20008000408 */
[----:B------:R-:W-:Y:S01]  /*3440*/  BAR.SYNC.DEFER_BLOCKING 0x0 ;  /* 0x0000000000007b1d */ /* 0x000fe20000010000 */
[----:B------:R-:W-:Y:S01]  /*3450*/  FMUL R24, R24, 1.4426950216293334961 ;  /* 0x3fb8aa3b18187820 */ /* 0x000fe20000400000 */
[----:B------:R-:W-:Y:S01]  /*3460*/  FMUL R25, R99, 1.4426950216293334961 ;  /* 0x3fb8aa3b63197820 */ /* 0x000fe20000400000 */
[----:B------:R-:W-:-:S03]  /*3470*/  FMUL R65, R100, 1.4426950216293334961 ;  /* 0x3fb8aa3b64417820 */ /* 0x000fc60000400000 */
[----:B------:R0:W-:Y:S01]  /*3480*/  MUFU.EX2 R94, R8 ;  /* 0x00000008005e7308 */ /* 0x0001e20000000800 */
[----:B------:R-:W-:Y:S01]  /*3490*/  FMUL R34, R97, 1.4426950216293334961 ;  /* 0x3fb8aa3b61227820 */ /* 0x000fe20000400000 */
[----:B------:R-:W-:Y:S01]  /*34a0*/  FMUL R35, R96, 1.4426950216293334961 ;  /* 0x3fb8aa3b60237820 */ /* 0x000fe20000400000 */
[----:B------:R-:W-:Y:S01]  /*34b0*/  FMUL R64, R95, 1.4426950216293334961 ;  /* 0x3fb8aa3b5f407820 */ /* 0x000fe20000400000 */
[----:B------:R-:W-:Y:S01]  /*34c0*/  FMUL R73, R93, 1.4426950216293334961 ;  /* 0x3fb8aa3b5d497820 */ /* 0x000fe20000400000 */
[----:B0-----:R-:W-:Y:S01]  /*34d0*/  FADD R8, -R7, R92 ;  /* 0x0000005c07087221 */ /* 0x001fe20000000100 */
[----:B------:R-:W0:Y:S03]  /*34e0*/  LDSM.16.M88.4 R28, [R2+UR8+0x4800] ;  /* 0x00480008021c783b */ /* 0x000e260008000200 */
[----:B------:R-:W-:Y:S01]  /*34f0*/  FMUL R8, R8, 1.4426950216293334961 ;  /* 0x3fb8aa3b08087820 */ /* 0x000fe20000400000 */
[--C-:B------:R-:W-:Y:S01]  /*3500*/  FADD R46, R46, -R6.reuse ;  /* 0x800000062e2e7221 */ /* 0x100fe20000000000 */
[--C-:B------:R-:W-:Y:S01]  /*3510*/  FADD R44, R44, -R7.reuse ;  /* 0x800000072c2c7221 */ /* 0x100fe20000000000 */
[----:B------:R-:W-:Y:S01]  /*3520*/  MUFU.EX2 R24, R24 ;  /* 0x0000001800187308 */ /* 0x000fe20000000800 */
[--C-:B------:R-:W-:Y:S01]  /*3530*/  FADD R32, R55, -R6.reuse ;  /* 0x8000000637207221 */ /* 0x100fe20000000000 */
[----:B------:R-:W-:Y:S01]  /*3540*/  FMUL R46, R46, 1.4426950216293334961 ;  /* 0x3fb8aa3b2e2e7820 */ /* 0x000fe20000400000 */
[----:B------:R-:W-:Y:S01]  /*3550*/  FMUL R44, R44, 1.4426950216293334961 ;  /* 0x3fb8aa3b2c2c7820 */ /* 0x000fe20000400000 */
[----:B------:R-:W1:Y:S04]  /*3560*/  LDSM.16.M88.4 R56, [R2+UR8+0x4000] ;  /* 0x004000080238783b */ /* 0x000e680008000200 */
[----:B------:R-:W2:Y:S01]  /*3570*/  MUFU.EX2 R25, R25 ;  /* 0x0000001900197308 */ /* 0x000ea20000000800 */
[--C-:B------:R-:W-:Y:S01]  /*3580*/  FADD R55, R36, -R7.reuse ;  /* 0x8000000724377221 */ /* 0x100fe20000000000 */
[----:B------:R-:W3:Y:S06]  /*3590*/  LDSM.16.M88.4 R40, [R2+UR8+0x5000] ;  /* 0x005000080228783b */ /* 0x000eec0008000200 */
[----:B------:R-:W4:Y:S08]  /*35a0*/  MUFU.EX2 R65, R65 ;  /* 0x0000004100417308 */ /* 0x000f300000000800 */
[----:B------:R-:W-:Y:S08]  /*35b0*/  MUFU.EX2 R34, R34 ;  /* 0x0000002200227308 */ /* 0x000ff00000000800 */
[----:B------:R-:W5:Y:S08]  /*35c0*/  MUFU.EX2 R35, R35 ;  /* 0x0000002300237308 */ /* 0x000f700000000800 */
[----:B------:R-:W-:Y:S08]  /*35d0*/  MUFU.EX2 R64, R64 ;  /* 0x0000004000407308 */ /* 0x000ff00000000800 */
[----:B------:R-:W0:Y:S08]  /*35e0*/  MUFU.EX2 R73, R73 ;  /* 0x0000004900497308 */ /* 0x000e300000000800 */
[----:B------:R-:W0:Y:S08]  /*35f0*/  MUFU.EX2 R92, R8 ;  /* 0x00000008005c7308 */ /* 0x000e300000000800 */
[----:B------:R-:W-:Y:S08]  /*3600*/  MUFU.EX2 R62, R46 ;  /* 0x0000002e003e7308 */ /* 0x000ff00000000800 */
[----:B------:R0:W-:Y:S01]  /*3610*/  MUFU.EX2 R36, R44 ;  /* 0x0000002c00247308 */ /* 0x0001e20000000800 */
[----:B--2---:R-:W-:Y:S01]  /*3620*/  F2FP.F16.F32.PACK_AB R9, R25, R24 ;  /* 0x000000181909723e */ /* 0x004fe200000000ff */
[----:B0-----:R-:W0:Y:S01]  /*3630*/  LDSM.16.M88.4 R44, [R2+UR8+0x5800] ;  /* 0x00580008022c783b */ /* 0x001e220008000200 */
[----:B----4-:R-:W-:Y:S01]  /*3640*/  F2FP.F16.F32.PACK_AB R11, R65, R33 ;  /* 0x00000021410b723e */ /* 0x010fe200000000ff */
[C---:B------:R-:W-:Y:S01]  /*3650*/  FMUL R22, R94.reuse, R22 ;  /* 0x000000165e167220 */ /* 0x040fe20000400000 */
[----:B-----5:R-:W-:Y:S01]  /*3660*/  F2FP.F16.F32.PACK_AB R8, R35, R34 ;  /* 0x000000222308723e */ /* 0x020fe200000000ff */
[----:B------:R-:W-:Y:S01]  /*3670*/  FMUL R23, R94, R23 ;  /* 0x000000175e177220 */ /* 0x000fe20000400000 */
[----:B------:R-:W-:Y:S01]  /*3680*/  F2FP.F16.F32.PACK_AB R10, R73, R64 ;  /* 0x00000040490a723e */ /* 0x000fe200000000ff */
[C---:B------:R-:W-:Y:S01]  /*3690*/  FMUL R20, R92.reuse, R20 ;  /* 0x000000145c147220 */ /* 0x040fe20000400000 */
[----:B------:R-:W-:Y:S01]  /*36a0*/  FMUL R21, R92, R21 ;  /* 0x000000155c157220 */ /* 0x000fe20000400000 */
[----:B------:R-:W-:Y:S01]  /*36b0*/  FADD R76, R76, -R6 ;  /* 0x800000064c4c7221 */ /* 0x000fe20000000000 */
[--C-:B------:R-:W-:Y:S01]  /*36c0*/  FADD R54, R54, -R7.reuse ;  /* 0x8000000736367221 */ /* 0x100fe20000000000 */
[----:B------:R-:W-:Y:S01]  /*36d0*/  FADD R53, R53, -R7 ;  /* 0x8000000735357221 */ /* 0x000fe20000000000 */
[----:B------:R-:W-:-:S03]  /*36e0*/  FMUL R32, R32, 1.4426950216293334961 ;  /* 0x3fb8aa3b20207820 */ /* 0x000fc60000400000 */
[C---:B------:R-:W-:Y:S01]  /*36f0*/  HMMA.16816.F32 R20, R8.reuse, R28, R20 ;  /* 0x0000001c0814723c */ /* 0x040fe20000001814 */
[----:B------:R-:W-:Y:S01]  /*3700*/  FADD R28, R52, -R6 ;  /* 0x80000006341c7221 */ /* 0x000fe20000000000 */
[----:B------:R-:W-:Y:S01]  /*3710*/  FMUL R63, R76, 1.4426950216293334961 ;  /* 0x3fb8aa3b4c3f7820 */ /* 0x000fe20000400000 */
[----:B------:R-:W-:Y:S01]  /*3720*/  FMUL R55, R55, 1.4426950216293334961 ;  /* 0x3fb8aa3b37377820 */ /* 0x000fe20000400000 */
[----:B------:R-:W-:Y:S01]  /*3730*/  FMUL R54, R54, 1.4426950216293334961 ;  /* 0x3fb8aa3b36367820 */ /* 0x000fe20000400000 */
[----:B------:R-:W-:Y:S01]  /*3740*/  FMUL R53, R53, 1.4426950216293334961 ;  /* 0x3fb8aa3b35357820 */ /* 0x000fe20000400000 */
[----:B------:R-:W-:Y:S01]  /*3750*/  FMUL R28, R28, 1.4426950216293334961 ;  /* 0x3fb8aa3b1c1c7820 */ /* 0x000fe20000400000 */
[----:B------:R-:W-:Y:S08]  /*3760*/  MUFU.EX2 R32, R32 ;  /* 0x0000002000207308 */ /* 0x000ff00000000800 */
[----:B------:R-:W-:Y:S08]  /*3770*/  MUFU.EX2 R52, R53 ;  /* 0x0000003500347308 */ /* 0x000ff00000000800 */
[----:B------:R-:W-:Y:S08]  /*3780*/  MUFU.EX2 R63, R63 ;  /* 0x0000003f003f7308 */ /* 0x000ff00000000800 */
[----:B------:R-:W2:Y:S08]  /*3790*/  MUFU.EX2 R55, R55 ;  /* 0x0000003700377308 */ /* 0x000eb00000000800 */
[----:B------:R-:W4:Y:S08]  /*37a0*/  MUFU.EX2 R54, R54 ;  /* 0x0000003600367308 */ /* 0x000f300000000800 */
[----:B------:R-:W5:Y:S01]  /*37b0*/  MUFU.EX2 R53, R28 ;  /* 0x0000001c00357308 */ /* 0x000f620000000800 */
[C---:B------:R-:W-:Y:S01]  /*37c0*/  FMUL R50, R94.reuse, R50 ;  /* 0x000000325e327220 */ /* 0x040fe20000400000 */
[----:B------:R-:W-:Y:S01]  /*37d0*/  FMUL R51, R94, R51 ;  /* 0x000000335e337220 */ /* 0x000fe20000400000 */
        /* <DEDUP_REMOVED lines=10> */
[----:B-1----:R-:W-:Y:S01]  /*3880*/  HMMA.16816.F32 R48, R8, R56, R48 ;  /* 0x000000380830723c */ /* 0x002fe20000001830 */
[----:B------:R-:W-:-:S07]  /*3890*/  LOP3.LUT R95, R2, 0x40, RZ, 0x3c, !PT ;  /* 0x00000040025f7812 */ /* 0x000fce00078e3cff */
[C---:B---3--:R-:W-:Y:S08]  /*38a0*/  HMMA.16816.F32 R16, R8.reuse, R40, R16 ;  /* 0x000000280810723c */ /* 0x048ff00000001810 */
[----:B0-----:R-:W-:Y:S01]  /*38b0*/  HMMA.16816.F32 R8, R8, R44, R12 ;  /* 0x0000002c0808723c */ /* 0x001fe2000000180c */
[----:B--2---:R-:W-:Y:S02]  /*38c0*/  F2FP.F16.F32.PACK_AB R12, R55, R36 ;  /* 0x00000024370c723e */ /* 0x004fe400000000ff */
[----:B------:R-:W-:-:S02]  /*38d0*/  F2FP.F16.F32.PACK_AB R13, R63, R32 ;  /* 0x000000203f0d723e */ /* 0x000fc400000000ff */
[----:B----4-:R-:W-:Y:S02]  /*38e0*/  F2FP.F16.F32.PACK_AB R14, R52, R54 ;  /* 0x00000036340e723e */ /* 0x010fe400000000ff */
[----:B-----5:R-:W-:Y:S01]  /*38f0*/  F2FP.F16.F32.PACK_AB R15, R53, R62 ;  /* 0x0000003e350f723e */ /* 0x020fe200000000ff */
[----:B------:R-:W-:-:S06]  /*3900*/  FADD R60, R60, -R6 ;  /* 0x800000063c3c7221 */ /* 0x000fcc0000000000 */
[C---:B------:R-:W-:Y:S01]  /*3910*/  HMMA.16816.F32 R28, R12.reuse, R30, R20 ;  /* 0x0000001e0c1c723c */ /* 0x040fe20000001814 */
[----:B------:R-:W0:Y:S01]  /*3920*/  LDSM.16.M88.4 R20, [R95+UR8+0x4000] ;  /* 0x004000085f14783b */ /* 0x000e220008000200 */
[----:B------:R-:W-:Y:S01]  /*3930*/  FMUL R60, R60, 1.4426950216293334961 ;  /* 0x3fb8aa3b3c3c7820 */ /* 0x000fe20000400000 */
[--C-:B------:R-:W-:Y:S01]  /*3940*/  FADD R61, R61, -R6.reuse ;  /* 0x800000063d3d7221 */ /* 0x100fe20000000000 */
[--C-:B------:R-:W-:Y:S01]  /*3950*/  FADD R76, R39, -R6.reuse ;  /* 0x80000006274c7221 */ /* 0x100fe20000000000 */
[--C-:B------:R-:W-:Y:S01]  /*3960*/  FADD R78, R78, -R7.reuse ;  /* 0x800000074e4e7221 */ /* 0x100fe20000000000 */
[--C-:B------:R-:W-:Y:S01]  /*3970*/  FADD R77, R77, -R7.reuse ;  /* 0x800000074d4d7221 */ /* 0x100fe20000000000 */
[--C-:B------:R-:W-:Y:S01]  /*3980*/  FADD R68, R37, -R7.reuse ;  /* 0x8000000725447221 */ /* 0x100fe20000000000 */
[----:B------:R-:W-:Y:S01]  /*3990*/  FADD R72, R72, -R6 ;  /* 0x8000000648487221 */ /* 0x000fe20000000000 */
[----:B------:R1:W-:Y:S01]  /*39a0*/  MUFU.EX2 R71, R60 ;  /* 0x0000003c00477308 */ /* 0x0003e20000000800 */
[----:B------:R-:W-:Y:S01]  /*39b0*/  FADD R38, R38, -R7 ;  /* 0x8000000726267221 */ /* 0x000fe20000000000 */
[----:B------:R-:W-:Y:S01]  /*39c0*/  FMUL R76, R76, 1.4426950216293334961 ;  /* 0x3fb8aa3b4c4c7820 */ /* 0x000fe20000400000 */
[----:B------:R-:W-:Y:S01]  /*39d0*/  FMUL R74, R78, 1.4426950216293334961 ;  /* 0x3fb8aa3b4e4a7820 */ /* 0x000fe20000400000 */
[----:B------:R-:W-:Y:S01]  /*39e0*/  FMUL R68, R68, 1.4426950216293334961 ;  /* 0x3fb8aa3b44447820 */ /* 0x000fe20000400000 */
[----:B------:R-:W-:Y:S01]  /*39f0*/  FMUL R69, R72, 1.4426950216293334961 ;  /* 0x3fb8aa3b48457820 */ /* 0x000fe20000400000 */
[----:B------:R-:W-:Y:S01]  /*3a00*/  FMUL R38, R38, 1.4426950216293334961 ;  /* 0x3fb8aa3b26267820 */ /* 0x000fe20000400000 */
[----:B-1----:R-:W-:Y:S01]  /*3a10*/  FMUL R60, R61, 1.4426950216293334961 ;  /* 0x3fb8aa3b3d3c7820 */ /* 0x002fe20000400000 */
[----:B------:R-:W-:Y:S01]  /*3a20*/  FMUL R61, R77, 1.4426950216293334961 ;  /* 0x3fb8aa3b4d3d7820 */ /* 0x000fe20000400000 */
[----:B------:R-:W-:Y:S01]  /*3a30*/  MUFU.EX2 R76, R76 ;  /* 0x0000004c004c7308 */ /* 0x000fe20000000800 */
[----:B------:R-:W-:Y:S07]  /*3a40*/  HMMA.16816.F32 R56, R12, R58, R48 ;  /* 0x0000003a0c38723c */ /* 0x000fee0000001830 */
[----:B------:R-:W-:Y:S08]  /*3a50*/  MUFU.EX2 R60, R60 ;  /* 0x0000003c003c7308 */ /* 0x000ff00000000800 */
[----:B------:R-:W-:Y:S08]  /*3a60*/  MUFU.EX2 R74, R74 ;  /* 0x0000004a004a7308 */ /* 0x000ff00000000800 */
[----:B------:R-:W1:Y:S08]  /*3a70*/  MUFU.EX2 R61, R61 ;  /* 0x0000003d003d7308 */ /* 0x000e700000000800 */
[----:B------:R-:W-:Y:S08]  /*3a80*/  MUFU.EX2 R70, R38 ;  /* 0x0000002600467308 */ /* 0x000ff00000000800 */
[----:B------:R-:W2:Y:S08]  /*3a90*/  MUFU.EX2 R68, R68 ;  /* 0x0000004400447308 */ /* 0x000eb00000000800 */
[----:B------:R-:W3:Y:S01]  /*3aa0*/  MUFU.EX2 R69, R69 ;  /* 0x0000004500457308 */ /* 0x000ee20000000800 */
[----:B-1----:R-:W-:-:S02]  /*3ab0*/  F2FP.F16.F32.PACK_AB R48, R61, R74 ;  /* 0x0000004a3d30723e */ /* 0x002fc400000000ff */
[----:B------:R-:W-:Y:S01]  /*3ac0*/  F2FP.F16.F32.PACK_AB R49, R71, R76 ;  /* 0x0000004c4731723e */ /* 0x000fe200000000ff */
[--C-:B------:R-:W-:Y:S01]  /*3ad0*/  FADD R27, R27, -R6.reuse ;  /* 0x800000061b1b7221 */ /* 0x100fe20000000000 */
[----:B------:R-:W-:Y:S01]  /*3ae0*/  FADD R26, R26, -R6 ;  /* 0x800000061a1a7221 */ /* 0x000fe20000000000 */
[----:B--2---:R-:W-:Y:S01]  /*3af0*/  F2FP.F16.F32.PACK_AB R50, R68, R70 ;  /* 0x000000464432723e */ /* 0x004fe200000000ff */
[----:B------:R-:W-:Y:S01]  /*3b00*/  HMMA.16816.F32 R44, R12, R46, R8 ;  /* 0x0000002e0c2c723c */ /* 0x000fe20000001808 */
[----:B---3--:R-:W-:Y:S01]  /*3b10*/  F2FP.F16.F32.PACK_AB R51, R69, R60 ;  /* 0x0000003c4533723e */ /* 0x008fe200000000ff */
[----:B------:R-:W-:Y:S01]  /*3b20*/  FMUL R8, R27, 1.4426950216293334961 ;  /* 0x3fb8aa3b1b087820 */ /* 0x000fe20000400000 */
[----:B------:R-:W-:-:S05]  /*3b30*/  FMUL R9, R26, 1.4426950216293334961 ;  /* 0x3fb8aa3b1a097820 */ /* 0x000fca0000400000 */
[----:B0-----:R-:W-:Y:S01]  /*3b40*/  HMMA.16816.F32 R56, R48, R20, R56 ;  /* 0x000000143038723c */ /* 0x001fe20000001838 */
[----:B------:R-:W-:Y:S02]  /*3b50*/  FADD R21, R24, R25 ;  /* 0x0000001918157221 */ /* 0x000fe40000000000 */
[----:B------:R-:W0:Y:S01]  /*3b60*/  LDSM.16.M88.4 R24, [R95+UR8+0x4800] ;  /* 0x004800085f18783b */ /* 0x000e220008000200 */
[----:B------:R-:W-:Y:S01]  /*3b70*/  FADD R34, R34, R35 ;  /* 0x0000002322227221 */ /* 0x000fe20000000000 */
[----:B------:R-:W-:-:S03]  /*3b80*/  FADD R33, R33, R21 ;  /* 0x0000001521217221 */ /* 0x000fc60000000000 */
[----:B------:R-:W-:Y:S01]  /*3b90*/  FADD R34, R64, R34 ;  /* 0x0000002240227221 */ /* 0x000fe20000000000 */
[----:B------:R-:W-:Y:S01]  /*3ba0*/  FADD R75, R75, -R6 ;  /* 0x800000064b4b7221 */ /* 0x000fe20000000000 */
[----:B------:R-:W-:Y:S02]  /*3bb0*/  FADD R33, R65, R33 ;  /* 0x0000002141217221 */ /* 0x000fe40000000000 */
[----:B------:R-:W-:Y:S01]  /*3bc0*/  FADD R73, R73, R34 ;  /* 0x0000002249497221 */ /* 0x000fe20000000000 */
[----:B------:R-:W-:Y:S01]  /*3bd0*/  FMUL R20, R75, 1.4426950216293334961 ;  /* 0x3fb8aa3b4b147820 */ /* 0x000fe20000400000 */
[----:B------:R-:W-:Y:S02]  /*3be0*/  FADD R75, R32, R33 ;  /* 0x00000021204b7221 */ /* 0x000fe40000000000 */
[----:B------:R-:W1:Y:S01]  /*3bf0*/  LDSM.16.M88.4 R32, [R95+UR8+0x5000] ;  /* 0x005000085f20783b */ /* 0x000e620008000200 */
[--C-:B------:R-:W-:Y:S01]  /*3c00*/  FADD R80, R80, -R6.reuse ;  /* 0x8000000650507221 */ /* 0x100fe20000000000 */
[--C-:B------:R-:W-:Y:S01]  /*3c10*/  FADD R110, R110, -R7.reuse ;  /* 0x800000076e6e7221 */ /* 0x100fe20000000000 */
[----:B------:R-:W-:Y:S01]  /*3c20*/  HMMA.16816.F32 R40, R12, R42, R16 ;  /* 0x0000002a0c28723c */ /* 0x000fe20000001810 */
[----:B------:R-:W-:Y:S01]  /*3c30*/  FADD R81, R81, -R6 ;  /* 0x8000000651517221 */ /* 0x000fe20000000000 */
[----:B------:R-:W-:Y:S01]  /*3c40*/  FMUL R18, R80, 1.4426950216293334961 ;  /* 0x3fb8aa3b50127820 */ /* 0x000fe20000400000 */
[----:B------:R-:W-:Y:S01]  /*3c50*/  FADD R108, R108, -R7 ;  /* 0x800000076c6c7221 */ /* 0x000fe20000000000 */
[----:B------:R-:W-:Y:S01]  /*3c60*/  FMUL R80, R110, 1.4426950216293334961 ;  /* 0x3fb8aa3b6e507820 */ /* 0x000fe20000400000 */
[----:B------:R-:W-:-:S03]  /*3c70*/  FMUL R17, R81, 1.4426950216293334961 ;  /* 0x3fb8aa3b51117820 */ /* 0x000fc60000400000 */
[----:B0-----:R-:W-:Y:S01]  /*3c80*/  HMMA.16816.F32 R28, R48, R24, R28 ;  /* 0x00000018301c723c */ /* 0x001fe2000000181c */
[----:B------:R-:W-:Y:S02]  /*3c90*/  FADD R24, R36, R73 ;  /* 0x0000004924187221 */ /* 0x000fe40000000000 */
[----:B------:R-:W0:Y:S02]  /*3ca0*/  LDSM.16.M88.4 R36, [R95+UR8+0x5800] ;  /* 0x005800085f24783b */ /* 0x000e240008000200 */
[----:B------:R-:W-:-:S04]  /*3cb0*/  FADD R24, R55, R24 ;  /* 0x0000001837187221 */ /* 0x000fc80000000000 */
[----:B------:R-:W-:Y:S01]  /*3cc0*/  FADD R24, R54, R24 ;  /* 0x0000001836187221 */ /* 0x000fe20000000000 */
[--C-:B------:R-:W-:Y:S01]  /*3cd0*/  FADD R77, R103, -R6.reuse ;  /* 0x80000006674d7221 */ /* 0x100fe20000000000 */
[--C-:B------:R-:W-:Y:S01]  /*3ce0*/  FADD R91, R91, -R6.reuse ;  /* 0x800000065b5b7221 */ /* 0x100fe20000000000 */
[--C-:B------:R-:W-:Y:S01]  /*3cf0*/  FADD R111, R111, -R6.reuse ;  /* 0x800000066f6f7221 */ /* 0x100fe20000000000 */
[----:B------:R-:W-:Y:S01]  /*3d00*/  FADD R90, R90, -R6 ;  /* 0x800000065a5a7221 */ /* 0x000fe20000000000 */
[----:B------:R-:W-:Y:S01]  /*3d10*/  FMUL R81, R108, 1.4426950216293334961 ;  /* 0x3fb8aa3b6c517820 */ /* 0x000fe20000400000 */
[--C-:B------:R-:W-:Y:S01]  /*3d20*/  FADD R73, R122, -R7.reuse ;  /* 0x800000077a497221 */ /* 0x100fe20000000000 */
[----:B------:R-:W-:Y:S01]  /*3d30*/  FADD R113, R113, -R7 ;  /* 0x8000000771717221 */ /* 0x000fe20000000000 */
[----:B------:R-:W-:Y:S01]  /*3d40*/  FADD R24, R52, R24 ;  /* 0x0000001834187221 */ /* 0x000fe20000000000 */
[----:B------:R-:W2:Y:S01]  /*3d50*/  MUFU.EX2 R80, R80 ;  /* 0x0000005000507308 */ /* 0x000ea20000000800 */
[----:B------:R-:W-:Y:S01]  /*3d60*/  FADD R63, R63, R75 ;  /* 0x0000004b3f3f7221 */ /* 0x000fe20000000000 */
[----:B------:R-:W-:Y:S01]  /*3d70*/  FMUL R77, R77, 1.4426950216293334961 ;  /* 0x3fb8aa3b4d4d7820 */ /* 0x000fe20000400000 */
[----:B------:R-:W-:Y:S01]  /*3d80*/  FMUL R72, R91, 1.4426950216293334961 ;  /* 0x3fb8aa3b5b487820 */ /* 0x000fe20000400000 */
[----:B------:R-:W-:Y:S01]  /*3d90*/  FMUL R66, R111, 1.4426950216293334961 ;  /* 0x3fb8aa3b6f427820 */ /* 0x000fe20000400000 */
[----:B------:R-:W-:Y:S01]  /*3da0*/  FMUL R67, R90, 1.4426950216293334961 ;  /* 0x3fb8aa3b5a437820 */ /* 0x000fe20000400000 */
[----:B------:R-:W-:Y:S01]  /*3db0*/  FMUL R73, R73, 1.4426950216293334961 ;  /* 0x3fb8aa3b49497820 */ /* 0x000fe20000400000 */
[----:B------:R-:W-:Y:S01]  /*3dc0*/  FMUL R78, R113, 1.4426950216293334961 ;  /* 0x3fb8aa3b714e7820 */ /* 0x000fe20000400000 */
[----:B------:R-:W-:Y:S01]  /*3dd0*/  FADD R24, R74, R24 ;  /* 0x000000184a187221 */ /* 0x000fe20000000000 */
[----:B------:R-:W3:Y:S01]  /*3de0*/  MUFU.EX2 R81, R81 ;  /* 0x0000005100517308 */ /* 0x000ee20000000800 */
[----:B------:R-:W-:Y:S01]  /*3df0*/  FADD R63, R62, R63 ;  /* 0x0000003f3e3f7221 */ /* 0x000fe20000000000 */
[----:B------:R-:W-:Y:S01]  /*3e00*/  FADD R102, R102, -R7 ;  /* 0x8000000766667221 */ /* 0x000fe20000000000 */
[----:B------:R-:W-:Y:S01]  /*3e10*/  FADD R24, R61, R24 ;  /* 0x000000183d187221 */ /* 0x000fe20000000000 */
[----:B------:R-:W-:Y:S01]  /*3e20*/  FADD R79, R79, -R6 ;  /* 0x800000064f4f7221 */ /* 0x000fe20000000000 */
[----:B------:R-:W-:Y:S01]  /*3e30*/  FADD R25, R53, R63 ;  /* 0x0000003f35197221 */ /* 0x000fe20000000000 */
[----:B------:R-:W-:-:S02]  /*3e40*/  FADD R101, R101, -R7 ;  /* 0x8000000765657221 */ /* 0x000fc40000000000 */
[----:B------:R-:W-:Y:S01]  /*3e50*/  MUFU.EX2 R77, R77 ;  /* 0x0000004d004d7308 */ /* 0x000fe20000000800 */
[----:B------:R-:W-:Y:S01]  /*3e60*/  FADD R70, R70, R24 ;  /* 0x0000001846467221 */ /* 0x000fe20000000000 */
[----:B------:R-:W-:Y:S01]  /*3e70*/  FMUL R75, R102, 1.4426950216293334961 ;  /* 0x3fb8aa3b664b7820 */ /* 0x000fe20000400000 */
[----:B------:R-:W-:-:S05]  /*3e80*/  FMUL R19, R79, 1.4426950216293334961 ;  /* 0x3fb8aa3b4f137820 */ /* 0x000fca0000400000 */
[----:B------:R-:W4:Y:S01]  /*3e90*/  MUFU.EX2 R72, R72 ;  /* 0x0000004800487308 */ /* 0x000f220000000800 */
[----:B------:R-:W-:Y:S01]  /*3ea0*/  FADD R25, R76, R25 ;  /* 0x000000194c197221 */ /* 0x000fe20000000000 */
[----:B------:R-:W-:-:S06]  /*3eb0*/  FMUL R79, R101, 1.4426950216293334961 ;  /* 0x3fb8aa3b654f7820 */ /* 0x000fcc0000400000 */
[----:B------:R-:W-:Y:S01]  /*3ec0*/  MUFU.EX2 R66, R66 ;  /* 0x0000004200427308 */ /* 0x000fe20000000800 */
[----:B------:R-:W-:-:S07]  /*3ed0*/  FADD R70, R68, R70 ;  /* 0x0000004644467221 */ /* 0x000fce0000000000 */
[----:B------:R-:W-:Y:S08]  /*3ee0*/  MUFU.EX2 R67, R67 ;  /* 0x0000004300437308 */ /* 0x000ff00000000800 */
[----:B------:R-:W-:Y:S08]  /*3ef0*/  MUFU.EX2 R73, R73 ;  /* 0x0000004900497308 */ /* 0x000ff00000000800 */
[----:B------:R-:W5:Y:S01]  /*3f00*/  MUFU.EX2 R78, R78 ;  /* 0x0000004e004e7308 */ /* 0x000f620000000800 */
[----:B------:R-:W-:Y:S01]  /*3f10*/  FADD R106, R106, -R7 ;  /* 0x800000076a6a7221 */ /* 0x000fe20000000000 */
[----:B------:R-:W-:Y:S01]  /*3f20*/  FADD R25, R71, R25 ;  /* 0x0000001947197221 */ /* 0x000fe20000000000 */
[----:B------:R-:W-:Y:S01]  /*3f30*/  FADD R82, R82, -R6 ;  /* 0x8000000652527221 */ /* 0x000fe20000000000 */
[----:B--2---:R-:W-:Y:S01]  /*3f40*/  FADD R70, R80, R70 ;  /* 0x0000004650467221 */ /* 0x004fe20000000000 */
[--C-:B------:R-:W-:Y:S01]  /*3f50*/  FADD R109, R109, -R7.reuse ;  /* 0x800000076d6d7221 */ /* 0x100fe20000000000 */
[----:B-1----:R-:W-:Y:S01]  /*3f60*/  HMMA.16816.F32 R40, R48, R32, R40 ;  /* 0x000000203028723c */ /* 0x002fe20000001828 */
[----:B------:R-:W-:Y:S01]  /*3f70*/  FADD R121, R121, -R7 ;  /* 0x8000000779797221 */ /* 0x000fe20000000000 */
[----:B------:R-:W1:Y:S01]  /*3f80*/  MUFU.EX2 R75, R75 ;  /* 0x0000004b004b7308 */ /* 0x000e620000000800 */
[----:B------:R-:W-:Y:S01]  /*3f90*/  FMUL R106, R106, 1.4426950216293334961 ;  /* 0x3fb8aa3b6a6a7820 */ /* 0x000fe20000400000 */
[----:B------:R-:W-:Y:S01]  /*3fa0*/  FADD R25, R60, R25 ;  /* 0x000000193c197221 */ /* 0x000fe20000000000 */
[----:B------:R-:W-:-:S03]  /*3fb0*/  FMUL R16, R82, 1.4426950216293334961 ;  /* 0x3fb8aa3b52107820 */ /* 0x000fc60000400000 */
[----:B0-----:R-:W-:Y:S01]  /*3fc0*/  HMMA.16816.F32 R44, R48, R36, R44 ;  /* 0x00000024302c723c */ /* 0x001fe2000000182c */
[C---:B---3--:R-:W-:Y:S01]  /*3fd0*/  F2FP.F16.F32.PACK_AB R48, R81.reuse, R80 ;  /* 0x000000505130723e */ /* 0x048fe200000000ff */
[----:B------:R-:W0:Y:S01]  /*3fe0*/  MUFU.EX2 R79, R79 ;  /* 0x0000004f004f7308 */ /* 0x000e220000000800 */
[----:B------:R-:W-:Y:S01]  /*3ff0*/  FADD R81, R81, R70 ;  /* 0x0000004651517221 */ /* 0x000fe20000000000 */
[----:B------:R-:W-:Y:S01]  /*4000*/  FMUL R82, R109, 1.4426950216293334961 ;  /* 0x3fb8aa3b6d527820 */ /* 0x000fe20000400000 */
[----:B----4-:R-:W-:Y:S01]  /*4010*/  F2FP.F16.F32.PACK_AB R49, R72, R77 ;  /* 0x0000004d4831723e */ /* 0x010fe200000000ff */
[----:B------:R-:W-:Y:S01]  /*4020*/  FADD R32, R118, -R7 ;  /* 0x8000000776207221 */ /* 0x000fe20000000000 */
[----:B-----5:R-:W-:Y:S01]  /*4030*/  F2FP.F16.F32.PACK_AB R50, R78, R73 ;  /* 0x000000494e32723e */ /* 0x020fe200000000ff */
[----:B------:R-:W-:Y:S01]  /*4040*/  FADD R24, R69, R25 ;  /* 0x0000001945187221 */ /* 0x000fe20000000000 */
[----:B------:R-:W-:Y:S01]  /*4050*/  F2FP.F16.F32.PACK_AB R51, R67, R66 ;  /* 0x000000424333723e */ /* 0x000fe200000000ff */
[----:B------:R-:W-:Y:S01]  /*4060*/  MUFU.EX2 R76, R106 ;  /* 0x0000006a004c7308 */ /* 0x000fe20000000800 */
[----:B------:R-:W-:Y:S01]  /*4070*/  FADD R81, R73, R81 ;  /* 0x0000005149517221 */ /* 0x000fe20000000000 */
[----:B------:R-:W-:Y:S01]  /*4080*/  FMUL R32, R32, 1.4426950216293334961 ;  /* 0x3fb8aa3b20207820 */ /* 0x000fe20000400000 */
[----:B------:R-:W-:-:S05]  /*4090*/  FADD R77, R77, R24 ;  /* 0x000000184d4d7221 */ /* 0x000fca0000000000 */
[----:B------:R-:W-:Y:S01]  /*40a0*/  MUFU.EX2 R8, R8 ;  /* 0x0000000800087308 */ /* 0x000fe20000000800 */
[----:B------:R-:W-:Y:S01]  /*40b0*/  FADD R78, R78, R81 ;  /* 0x000000514e4e7221 */ /* 0x000fe20000000000 */
[----:B------:R-:W-:Y:S06]  /*40c0*/  HMMA.16816.F32 R56, R48, R22, R56 ;  /* 0x000000163038723c */ /* 0x000fec0000001838 */
[----:B------:R-:W2:Y:S01]  /*40d0*/  MUFU.EX2 R9, R9 ;  /* 0x0000000900097308 */ /* 0x000ea20000000800 */
[----:B------:R-:W-:Y:S01]  /*40e0*/  FMUL R121, R121, 1.4426950216293334961 ;  /* 0x3fb8aa3b79797820 */ /* 0x000fe20000400000 */
[----:B------:R-:W-:Y:S01]  /*40f0*/  FADD R72, R72, R77 ;  /* 0x0000004d48487221 */ /* 0x000fe20000000000 */
[----:B-1----:R-:W-:Y:S01]  /*4100*/  FADD R78, R75, R78 ;  /* 0x0000004e4b4e7221 */ /* 0x002fe20000000000 */
[----:B------:R-:W1:Y:S04]  /*4110*/  LDSM.16.M88.4 R60, [R2+UR8+0x4880] ;  /* 0x00488008023c783b */ /* 0x000e680008000200 */
[----:B------:R-:W3:Y:S01]  /*4120*/  MUFU.EX2 R82, R82 ;  /* 0x0000005200527308 */ /* 0x000ee20000000800 */
[----:B------:R-:W-:Y:S01]  /*4130*/  FADD R72, R66, R72 ;  /* 0x0000004842487221 */ /* 0x000fe20000000000 */
[--C-:B------:R-:W-:Y:S01]  /*4140*/  FADD R83, R83, -R6.reuse ;  /* 0x8000000653537221 */ /* 0x100fe20000000000 */
[--C-:B------:R-:W-:Y:S01]  /*4150*/  FADD R84, R84, -R6.reuse ;  /* 0x8000000654547221 */ /* 0x100fe20000000000 */
[--C-:B------:R-:W-:Y:S01]  /*4160*/  FADD R88, R88, -R6.reuse ;  /* 0x8000000658587221 */ /* 0x100fe20000000000 */
[--C-:B------:R-:W-:Y:S01]  /*4170*/  FADD R123, R123, -R7.reuse ;  /* 0x800000077b7b7221 */ /* 0x100fe20000000000 */
[----:B------:R-:W-:Y:S01]  /*4180*/  FADD R89, R89, -R6 ;  /* 0x8000000659597221 */ /* 0x000fe20000000000 */
[----:B------:R-:W-:Y:S01]  /*4190*/  FADD R112, R112, -R7 ;  /* 0x8000000770707221 */ /* 0x000fe20000000000 */
[----:B------:R0:W4:Y:S01]  /*41a0*/  MUFU.EX2 R22, R32 ;  /* 0x0000002000167308 */ /* 0x0001220000000800 */
[----:B------:R-:W-:Y:S01]  /*41b0*/  FADD R67, R67, R72 ;  /* 0x0000004843437221 */ /* 0x000fe20000000000 */
[----:B------:R-:W-:Y:S06]  /*41c0*/  LDSM.16.M88.4 R52, [R2+UR8+0x4080] ;  /* 0x004080080234783b */ /* 0x000fec0008000200 */
[----:B------:R-:W5:Y:S01]  /*41d0*/  MUFU.EX2 R69, R121 ;  /* 0x0000007900457308 */ /* 0x000f620000000800 */
[C---:B0-----:R-:W-:Y:S01]  /*41e0*/  F2FP.F16.F32.PACK_AB R32, R79.reuse, R75 ;  /* 0x0000004b4f20723e */ /* 0x041fe200000000ff */
[----:B------:R-:W-:Y:S01]  /*41f0*/  FADD R79, R79, R78 ;  /* 0x0000004e4f4f7221 */ /* 0x000fe20000000000 */
[----:B--2---:R-:W-:-:S03]  /*4200*/  F2FP.F16.F32.PACK_AB R33, R9, R8 ;  /* 0x000000080921723e */ /* 0x004fc600000000ff */
[----:B------:R-:W-:Y:S01]  /*4210*/  FADD R79, R76, R79 ;  /* 0x0000004f4c4f7221 */ /* 0x000fe20000000000 */
[----:B------:R-:W-:-:S03]  /*4220*/  FADD R8, R8, R67 ;  /* 0x0000004308087221 */ /* 0x000fc60000000000 */
[----:B---3--:R-:W-:Y:S01]  /*4230*/  FADD R79, R82, R79 ;  /* 0x0000004f524f7221 */ /* 0x008fe20000000000 */
[----:B------:R-:W-:-:S03]  /*4240*/  FADD R9, R9, R8 ;  /* 0x0000000809097221 */ /* 0x000fc60000000000 */
[----:B----4-:R-:W-:Y:S01]  /*4250*/  FADD R8, R22, R79 ;  /* 0x0000004f16087221 */ /* 0x010fe20000000000 */
[C---:B------:R-:W-:Y:S08]  /*4260*/  HMMA.16816.F32 R28, R48.reuse, R26, R28 ;  /* 0x0000001a301c723c */ /* 0x040ff0000000181c */
[C---:B------:R-:W-:Y:S08]  /*4270*/  HMMA.16816.F32 R40, R48.reuse, R34, R40 ;  /* 0x000000223028723c */ /* 0x040ff00000001828 */
[----:B------:R-:W-:Y:S01]  /*4280*/  HMMA.16816.F32 R44, R48, R38, R44 ;  /* 0x00000026302c723c */ /* 0x000fe2000000182c */
[C---:B-----5:R-:W-:Y:S01]  /*4290*/  FADD R49, R69.reuse, R8 ;  /* 0x0000000845317221 */ /* 0x060fe20000000000 */
[----:B------:R-:W-:Y:S01]  /*42a0*/  F2FP.F16.F32.PACK_AB R8, R69, R22 ;  /* 0x000000164508723e */ /* 0x000fe200000000ff */
[----:B------:R-:W-:Y:S01]  /*42b0*/  FMUL R10, R83, 1.4426950216293334961 ;  /* 0x3fb8aa3b530a7820 */ /* 0x000fe20000400000 */
[----:B------:R-:W2:Y:S01]  /*42c0*/  LDL.LU R69, [R1] ;  /* 0x0000000001457983 */ /* 0x000ea20000300800 */
[----:B------:R-:W-:-:S03]  /*42d0*/  FMUL R11, R84, 1.4426950216293334961 ;  /* 0x3fb8aa3b540b7820 */ /* 0x000fc60000400000 */
[----:B------:R-:W0:Y:S01]  /*42e0*/  LDSM.16.M88.4 R24, [R2+UR8+0x5080] ;  /* 0x005080080218783b */ /* 0x000e220008000200 */
[----:B------:R-:W-:Y:S03]  /*42f0*/  MUFU.EX2 R10, R10 ;  /* 0x0000000a000a7308 */ /* 0x000fe60000000800 */
[----:B------:R-:W3:Y:S05]  /*4300*/  LDSM.16.M88.4 R36, [R2+UR8+0x5880] ;  /* 0x005880080224783b */ /* 0x000eea0008000200 */
[----:B------:R-:W4:Y:S01]  /*4310*/  MUFU.EX2 R11, R11 ;  /* 0x0000000b000b7308 */ /* 0x000f220000000800 */
[----:B------:R-:W-:Y:S01]  /*4320*/  FMUL R12, R88, 1.4426950216293334961 ;  /* 0x3fb8aa3b580c7820 */ /* 0x000fe20000400000 */
[----:B------:R-:W-:Y:S01]  /*4330*/  FMUL R68, R123, 1.4426950216293334961 ;  /* 0x3fb8aa3b7b447820 */ /* 0x000fe20000400000 */
[----:B------:R-:W-:Y:S01]  /*4340*/  FADD R23, R124, -R7 ;  /* 0x800000077c177221 */ /* 0x000fe20000000000 */
[----:B------:R-:W-:-:S03]  /*4350*/  FMUL R13, R89, 1.4426950216293334961 ;  /* 0x3fb8aa3b590d7820 */ /* 0x000fc60000400000 */
[----:B------:R-:W-:Y:S01]  /*4360*/  FMUL R23, R23, 1.4426950216293334961 ;  /* 0x3fb8aa3b17177820 */ /* 0x000fe20000400000 */
[----:B------:R-:W5:Y:S01]  /*4370*/  MUFU.EX2 R12, R12 ;  /* 0x0000000c000c7308 */ /* 0x000f620000000800 */
[----:B------:R-:W-:Y:S01]  /*4380*/  F2FP.F16.F32.PACK_AB R34, R82, R76 ;  /* 0x0000004c5222723e */ /* 0x000fe200000000ff */
[----:B------:R-:W-:Y:S01]  /*4390*/  FADD R107, R107, -R7 ;  /* 0x800000076b6b7221 */ /* 0x000fe20000000000 */
[----:B------:R-:W-:-:S05]  /*43a0*/  FMUL R112, R112, 1.4426950216293334961 ;  /* 0x3fb8aa3b70707820 */ /* 0x000fca0000400000 */
[----:B------:R-:W0:Y:S01]  /*43b0*/  MUFU.EX2 R68, R68 ;  /* 0x0000004400447308 */ /* 0x000e220000000800 */
[----:B----4-:R-:W-:Y:S01]  /*43c0*/  F2FP.F16.F32.PACK_AB R35, R11, R10 ;  /* 0x0000000a0b23723e */ /* 0x010fe200000000ff */
[----:B------:R-:W-:Y:S01]  /*43d0*/  FADD R104, R104, -R6 ;  /* 0x8000000668687221 */ /* 0x000fe20000000000 */
[----:B------:R-:W-:Y:S01]  /*43e0*/  FMUL R66, R107, 1.4426950216293334961 ;  /* 0x3fb8aa3b6b427820 */ /* 0x000fe20000400000 */
[----:B------:R-:W-:-:S04]  /*43f0*/  FADD R114, R114, -R7 ;  /* 0x8000000772727221 */ /* 0x000fc80000000000 */
[----:B------:R-:W4:Y:S01]  /*4400*/  MUFU.EX2 R13, R13 ;  /* 0x0000000d000d7308 */ /* 0x000f220000000800 */
[----:B------:R-:W-:Y:S01]  /*4410*/  FADD R10, R10, R9 ;  /* 0x000000090a0a7221 */ /* 0x000fe20000000000 */
[----:B------:R-:W-:-:S06]  /*4420*/  FADD R105, R105, -R6 ;  /* 0x8000000669697221 */ /* 0x000fcc0000000000 */
[----:B------:R-:W0:Y:S01]  /*4430*/  MUFU.EX2 R48, R23 ;  /* 0x0000001700307308 */ /* 0x000e220000000800 */
[----:B------:R-:W-:Y:S01]  /*4440*/  FMUL R14, R104, 1.4426950216293334961 ;  /* 0x3fb8aa3b680e7820 */ /* 0x000fe20000400000 */
[----:B-1----:R-:W-:Y:S01]  /*4450*/  HMMA.16816.F32 R28, R32, R60, R28 ;  /* 0x0000003c201c723c */ /* 0x002fe2000000181c */
[----:B------:R-:W-:Y:S01]  /*4460*/  FMUL R60, R114, 1.4426950216293334961 ;  /* 0x3fb8aa3b723c7820 */ /* 0x000fe20000400000 */
[----:B------:R-:W-:-:S04]  /*4470*/  FADD R11, R11, R10 ;  /* 0x0000000a0b0b7221 */ /* 0x000fc80000000000 */
[----:B------:R-:W1:Y:S01]  /*4480*/  MUFU.EX2 R23, R112 ;  /* 0x0000007000177308 */ /* 0x000e620000000800 */
[----:B------:R-:W-:Y:S01]  /*4490*/  FMUL R15, R105, 1.4426950216293334961 ;  /* 0x3fb8aa3b690f7820 */ /* 0x000fe20000400000 */
[--C-:B------:R-:W-:Y:S01]  /*44a0*/  FADD R117, R117, -R7.reuse ;  /* 0x8000000775757221 */ /* 0x100fe20000000000 */
[----:B------:R-:W-:Y:S01]  /*44b0*/  FADD R116, R116, -R7 ;  /* 0x8000000774747221 */ /* 0x000fe20000000000 */
[----:B-----5:R-:W-:-:S04]  /*44c0*/  FADD R10, R12, R11 ;  /* 0x0000000b0c0a7221 */ /* 0x020fc80000000000 */
[----:B------:R-:W5:Y:S01]  /*44d0*/  MUFU.EX2 R66, R66 ;  /* 0x0000004200427308 */ /* 0x000f620000000800 */
[----:B------:R-:W-:Y:S01]  /*44e0*/  FMUL R117, R117, 1.4426950216293334961 ;  /* 0x3fb8aa3b75757820 */ /* 0x000fe20000400000 */
[----:B0-----:R-:W-:Y:S01]  /*44f0*/  FADD R49, R68, R49 ;  /* 0x0000003144317221 */ /* 0x001fe20000000000 */
[----:B------:R-:W-:Y:S01]  /*4500*/  FMUL R22, R116, 1.4426950216293334961 ;  /* 0x3fb8aa3b74167820 */ /* 0x000fe20000400000 */
[----:B------:R-:W-:-:S04]  /*4510*/  FADD R115, R115, -R7 ;  /* 0x8000000773737221 */ /* 0x000fc80000000000 */
[----:B------:R-:W0:Y:S01]  /*4520*/  MUFU.EX2 R14, R14 ;  /* 0x0000000e000e7308 */ /* 0x000e220000000800 */
[----:B------:R-:W-:Y:S01]  /*4530*/  HMMA.16816.F32 R40, R32, R24, R40 ;  /* 0x000000182028723c */ /* 0x000fe20000001828 */
[----:B----4-:R-:W-:Y:S01]  /*4540*/  FADD R11, R13, R10 ;  /* 0x0000000a0d0b7221 */ /* 0x010fe20000000000 */
[----:B------:R-:W-:-:S05]  /*4550*/  F2FP.F16.F32.PACK_AB R10, R48, R68 ;  /* 0x00000044300a723e */ /* 0x000fca00000000ff */
[----:B------:R-:W4:Y:S01]  /*4560*/  MUFU.EX2 R60, R60 ;  /* 0x0000003c003c7308 */ /* 0x000f220000000800 */
[----:B------:R-:W-:Y:S01]  /*4570*/  FADD R48, R48, R49 ;  /* 0x0000003130307221 */ /* 0x000fe20000000000 */
[----:B------:R-:W-:Y:S01]  /*4580*/  FMUL R25, R115, 1.4426950216293334961 ;  /* 0x3fb8aa3b73197820 */ /* 0x000fe20000400000 */
[----:B------:R-:W-:-:S05]  /*4590*/  FADD R120, R120, -R7 ;  /* 0x8000000778787221 */ /* 0x000fca0000000000 */
[----:B------:R-:W0:Y:S01]  /*45a0*/  MUFU.EX2 R15, R15 ;  /* 0x0000000f000f7308 */ /* 0x000e220000000800 */
[----:B------:R-:W-:Y:S01]  /*45b0*/  F2FP.F16.F32.PACK_AB R9, R13, R12 ;  /* 0x0000000c0d09723e */ /* 0x000fe200000000ff */
[----:B---3--:R-:W-:Y:S01]  /*45c0*/  HMMA.16816.F32 R44, R32, R36, R44 ;  /* 0x00000024202c723c */ /* 0x008fe2000000182c */
[----:B-1----:R-:W-:-:S05]  /*45d0*/  FADD R13, R23, R48 ;  /* 0x00000030170d7221 */ /* 0x002fca0000000000 */
[----:B------:R-:W1:Y:S01]  /*45e0*/  MUFU.EX2 R24, R117 ;  /* 0x0000007500187308 */ /* 0x000e620000000800 */
[----:B------:R-:W-:Y:S01]  /*45f0*/  FMUL R36, R120, 1.4426950216293334961 ;  /* 0x3fb8aa3b78247820 */ /* 0x000fe20000400000 */
[----:B------:R-:W-:-:S06]  /*4600*/  FADD R119, R119, -R7 ;  /* 0x8000000777777221 */ /* 0x000fcc0000000000 */
[----:B------:R-:W3:Y:S01]  /*4610*/  MUFU.EX2 R16, R16 ;  /* 0x0000001000107308 */ /* 0x000ee20000000800 */
[----:B-----5:R-:W-:Y:S01]  /*4620*/  FADD R13, R66, R13 ;  /* 0x0000000d420d7221 */ /* 0x020fe20000000000 */
[----:B------:R-:W-:-:S06]  /*4630*/  FMUL R37, R119, 1.4426950216293334961 ;  /* 0x3fb8aa3b77257820 */ /* 0x000fcc0000400000 */
[----:B------:R-:W5:Y:S01]  /*4640*/  MUFU.EX2 R22, R22 ;  /* 0x0000001600167308 */ /* 0x000f620000000800 */
[----:B0-----:R-:W-:Y:S01]  /*4650*/  FADD R12, R14, R11 ;  /* 0x0000000b0e0c7221 */ /* 0x001fe20000000000 */
[----:B----4-:R-:W-:-:S06]  /*4660*/  FADD R13, R60, R13 ;  /* 0x0000000d3c0d7221 */ /* 0x010fcc0000000000 */
[----:B------:R-:W0:Y:S01]  /*4670*/  MUFU.EX2 R17, R17 ;  /* 0x0000001100117308 */ /* 0x000e220000000800 */
[----:B------:R-:W-:-:S07]  /*4680*/  FADD R87, R87, -R6 ;  /* 0x8000000657577221 */ /* 0x000fce0000000000 */
[----:B------:R-:W4:Y:S01]  /*4690*/  MUFU.EX2 R25, R25 ;  /* 0x0000001900197308 */ /* 0x000f220000000800 */
[C---:B------:R-:W-:Y:S01]  /*46a0*/  F2FP.F16.F32.PACK_AB R11, R15.reuse, R14 ;  /* 0x0000000e0f0b723e */ /* 0x040fe200000000ff */
[----:B------:R-:W-:-:S06]  /*46b0*/  FADD R15, R15, R12 ;  /* 0x0000000c0f0f7221 */ /* 0x000fcc0000000000 */
[----:B------:R-:W0:Y:S01]  /*46c0*/  MUFU.EX2 R18, R18 ;  /* 0x0000001200127308 */ /* 0x000e220000000800 */
[----:B-1----:R-:W-:Y:S01]  /*46d0*/  FADD R13, R24, R13 ;  /* 0x0000000d180d7221 */ /* 0x002fe20000000000 */
[----:B------:R-:W-:-:S06]  /*46e0*/  FMUL R21, R87, 1.4426950216293334961 ;  /* 0x3fb8aa3b57157820 */ /* 0x000fcc0000400000 */
[----:B------:R-:W-:Y:S01]  /*46f0*/  MUFU.EX2 R19, R19 ;  /* 0x0000001300137308 */ /* 0x000fe20000000800 */
[----:B------:R-:W-:Y:S01]  /*4700*/  HMMA.16816.F32 R56, R32, R52, R56 ;  /* 0x000000342038723c */ /* 0x000fe20000001838 */
[--C-:B------:R-:W-:Y:S01]  /*4710*/  FADD R86, R86, -R6.reuse ;  /* 0x8000000656567221 */ /* 0x100fe20000000000 */
[----:B------:R-:W-:Y:S01]  /*4720*/  FADD R85, R85, -R6 ;  /* 0x8000000655557221 */ /* 0x000fe20000000000 */
[----:B------:R-:W-:Y:S04]  /*4730*/  LDSM.16.M88.4 R48, [R95+UR8+0x4080] ;  /* 0x004080085f30783b */ /* 0x000fe80008000200 */
[----:B------:R-:W1:Y:S01]  /*4740*/  MUFU.EX2 R36, R36 ;  /* 0x0000002400247308 */ /* 0x000e620000000800 */
[----:B---3--:R-:W-:Y:S01]  /*4750*/  FADD R12, R16, R15 ;  /* 0x0000000f100c7221 */ /* 0x008fe20000000000 */
[----:B-----5:R-:W-:-:S06]  /*4760*/  FADD R68, R22, R13 ;  /* 0x0000000d16447221 */ /* 0x020fcc0000000000 */
[----:B------:R-:W3:Y:S01]  /*4770*/  MUFU.EX2 R37, R37 ;  /* 0x0000002500257308 */ /* 0x000ee20000000800 */
[----:B0-----:R-:W-:Y:S01]  /*4780*/  FADD R15, R17, R12 ;  /* 0x0000000c110f7221 */ /* 0x001fe20000000000 */
[----:B----4-:R-:W-:-:S06]  /*4790*/  FADD R61, R25, R68 ;  /* 0x00000044193d7221 */ /* 0x010fcc0000000000 */
[----:B------:R-:W0:Y:S01]  /*47a0*/  MUFU.EX2 R20, R20 ;  /* 0x0000001400147308 */ /* 0x000e220000000800 */
[----:B------:R-:W-:Y:S01]  /*47b0*/  FADD R12, R18, R15 ;  /* 0x0000000f120c7221 */ /* 0x000fe20000000000 */
[----:B------:R-:W-:Y:S01]  /*47c0*/  HMMA.16816.F32 R28, R8, R62, R28 ;  /* 0x0000003e081c723c */ /* 0x000fe2000000181c */
[----:B-1----:R-:W-:-:S05]  /*47d0*/  FADD R62, R36, R61 ;  /* 0x0000003d243e7221 */ /* 0x002fca0000000000 */
[----:B------:R-:W1:Y:S01]  /*47e0*/  MUFU.EX2 R21, R21 ;  /* 0x0000001500157308 */ /* 0x000e620000000800 */
[----:B------:R-:W-:Y:S01]  /*47f0*/  FMUL R64, R86, 1.4426950216293334961 ;  /* 0x3fb8aa3b56407820 */ /* 0x000fe20000400000 */
[----:B------:R-:W-:Y:S01]  /*4800*/  FADD R15, R19, R12 ;  /* 0x0000000c130f7221 */ /* 0x000fe20000000000 */
[----:B---3--:R-:W-:Y:S01]  /*4810*/  FADD R62, R37, R62 ;  /* 0x0000003e253e7221 */ /* 0x008fe20000000000 */
[----:B------:R-:W-:Y:S01]  /*4820*/  FMUL R65, R85, 1.4426950216293334961 ;  /* 0x3fb8aa3b55417820 */ /* 0x000fe20000400000 */
[C---:B------:R-:W-:Y:S01]  /*4830*/  HMMA.16816.F32 R40, R8.reuse, R26, R40 ;  /* 0x0000001a0828723c */ /* 0x040fe20000001828 */
[----:B------:R-:W-:Y:S02]  /*4840*/  LDSM.16.M88.4 R32, [R95+UR8+0x5080] ;  /* 0x005080085f20783b */ /* 0x000fe40008000200 */
[----:B------:R-:W3:Y:S01]  /*4850*/  MUFU.EX2 R64, R64 ;  /* 0x0000004000407308 */ /* 0x000ee20000000800 */
[----:B0-----:R-:W-:Y:S01]  /*4860*/  FADD R12, R20, R15 ;  /* 0x0000000f140c7221 */ /* 0x001fe20000000000 */
[----:B------:R-:W0:Y:S03]  /*4870*/  SHFL.BFLY PT, R27, R62, 0x2, 0x1f ;  /* 0x0c401f003e1b7f89 */ /* 0x000e2600000e0000 */
[----:B------:R-:W-:Y:S01]  /*4880*/  HMMA.16816.F32 R56, R8, R54, R56 ;  /* 0x000000360838723c */ /* 0x000fe20000001838 */
[----:B------:R-:W4:Y:S02]  /*4890*/  LDSM.16.M88.4 R52, [R95+UR8+0x4880] ;  /* 0x004880085f34783b */ /* 0x000f240008000200 */
[----:B------:R-:W5:Y:S01]  /*48a0*/  MUFU.EX2 R65, R65 ;  /* 0x0000004100417308 */ /* 0x000f620000000800 */
[----:B-1----:R-:W-:-:S02]  /*48b0*/  FADD R67, R21, R12 ;  /* 0x0000000c15437221 */ /* 0x002fc40000000000 */
[----:B------:R-:W-:Y:S02]  /*48c0*/  LDSM.16.M88.4 R12, [R95+UR8+0x5880] ;  /* 0x005880085f0c783b */ /* 0x000fe40008000200 */
[----:B---3--:R-:W-:Y:S01]  /*48d0*/  FADD R68, R64, R67 ;  /* 0x0000004340447221 */ /* 0x008fe20000000000 */
[----:B------:R-:W-:Y:S03]  /*48e0*/  HMMA.16816.F32 R44, R8, R38, R44 ;  /* 0x00000026082c723c */ /* 0x000fe6000000182c */
[----:B-----5:R-:W-:Y:S01]  /*48f0*/  FADD R61, R65, R68 ;  /* 0x00000044413d7221 */ /* 0x020fe20000000000 */
[----:B0-----:R-:W-:-:S04]  /*4900*/  FADD R27, R62, R27 ;  /* 0x0000001b3e1b7221 */ /* 0x001fc80000000000 */
[----:B------:R-:W0:Y:S01]  /*4910*/  SHFL.BFLY PT, R26, R61, 0x2, 0x1f ;  /* 0x0c401f003d1a7f89 */ /* 0x000e2200000e0000 */
[----:B------:R-:W-:-:S03]  /*4920*/  F2FP.F16.F32.PACK_AB R10, R24, R60 ;  /* 0x0000003c180a723e */ /* 0x000fc600000000ff */
[----:B------:R-:W1:Y:S01]  /*4930*/  SHFL.BFLY PT, R24, R27, 0x1, 0x1f ;  /* 0x0c201f001b187f89 */ /* 0x000e6200000e0000 */
[----:B------:R-:W-:Y:S02]  /*4940*/  F2FP.F16.F32.PACK_AB R8, R66, R23 ;  /* 0x000000174208723e */ /* 0x000fe400000000ff */
[----:B------:R-:W-:Y:S02]  /*4950*/  F2FP.F16.F32.PACK_AB R9, R17, R16 ;  /* 0x000000101109723e */ /* 0x000fe400000000ff */
[----:B------:R-:W-:-:S07]  /*4960*/  F2FP.F16.F32.PACK_AB R11, R19, R18 ;  /* 0x00000012130b723e */ /* 0x000fce00000000ff */
[C---:B------:R-:W-:Y:S08]  /*4970*/  HMMA.16816.F32 R56, R8.reuse, R48, R56 ;  /* 0x000000300838723c */ /* 0x040ff00000001838 */
[----:B----4-:R-:W-:Y:S01]  /*4980*/  HMMA.16816.F32 R28, R8, R52, R28 ;  /* 0x00000034081c723c */ /* 0x010fe2000000181c */
[----:B0-----:R-:W-:-:S07]  /*4990*/  FADD R26, R61, R26 ;  /* 0x0000001a3d1a7221 */ /* 0x001fce0000000000 */
[C---:B------:R-:W-:Y:S08]  /*49a0*/  HMMA.16816.F32 R40, R8.reuse, R32, R40 ;  /* 0x000000200828723c */ /* 0x040ff00000001828 */
[----:B------:R-:W-:Y:S01]  /*49b0*/  HMMA.16816.F32 R44, R8, R12, R44 ;  /* 0x0000000c082c723c */ /* 0x000fe2000000182c */
[----:B------:R-:W0:Y:S01]  /*49c0*/  SHFL.BFLY PT, R33, R26, 0x1, 0x1f ;  /* 0x0c201f001a217f89 */ /* 0x000e2200000e0000 */
[----:B-1----:R-:W-:Y:S01]  /*49d0*/  FADD R27, R27, R24 ;  /* 0x000000181b1b7221 */ /* 0x002fe20000000000 */
[----:B------:R-:W-:-:S02]  /*49e0*/  F2FP.F16.F32.PACK_AB R8, R25, R22 ;  /* 0x000000161908723e */ /* 0x000fc400000000ff */
[----:B------:R-:W-:Y:S02]  /*49f0*/  F2FP.F16.F32.PACK_AB R9, R21, R20 ;  /* 0x000000141509723e */ /* 0x000fe400000000ff */
[----:B------:R-:W-:Y:S02]  /*4a00*/  F2FP.F16.F32.PACK_AB R10, R37, R36 ;  /* 0x00000024250a723e */ /* 0x000fe400000000ff */
[----:B------:R-:W-:Y:S01]  /*4a10*/  F2FP.F16.F32.PACK_AB R11, R65, R64 ;  /* 0x00000040410b723e */ /* 0x000fe200000000ff */
[----:B------:R-:W-:-:S04]  /*4a20*/  UIADD3 UR6, UP0, UPT, UR6, 0x80, URZ ;  /* 0x0000008006067890 */ /* 0x000fc8000ff1e0ff */
[----:B------:R-:W-:Y:S02]  /*4a30*/  UIADD3.X UR7, UPT, UPT, URZ, UR7, URZ, UP0, !UPT ;  /* 0x00000007ff077290 */ /* 0x000fe400087fe4ff */
[----:B------:R-:W-:Y:S01]  /*4a40*/  HMMA.16816.F32 R48, R8, R50, R56 ;  /* 0x000000320830723c */ /* 0x000fe20000001838 */
[----:B------:R-:W-:-:S07]  /*4a50*/  UISETP.GE.U32.AND UP0, UPT, UR6, UR16, UPT ;  /* 0x000000100600728c */ /* 0x000fce000bf06070 */
[----:B------:R-:W-:Y:S01]  /*4a60*/  HMMA.16816.F32 R20, R8, R54, R28 ;  /* 0x000000360814723c */ /* 0x000fe2000000181c */
[----:B------:R-:W-:-:S07]  /*4a70*/  UISETP.GE.U32.AND.EX UP0, UPT, UR7, URZ, UPT, UP0 ;  /* 0x000000ff0700728c */ /* 0x000fce000bf06100 */
[C---:B------:R-:W-:Y:S08]  /*4a80*/  HMMA.16816.F32 R16, R8.reuse, R34, R40 ;  /* 0x000000220810723c */ /* 0x040ff00000001828 */
[----:B------:R-:W-:Y:S01]  /*4a90*/  HMMA.16816.F32 R12, R8, R14, R44 ;  /* 0x0000000e080c723c */ /* 0x000fe2000000182c */
[----:B--2---:R-:W-:-:S05]  /*4aa0*/  FFMA R69, R92, R69, R27 ;  /* 0x000000455c457223 */ /* 0x004fca000000001b */
[----:B------:R1:W-:Y:S01]  /*4ab0*/  STL [R1], R69 ;  /* 0x0000004501007387 */ /* 0x0003e20000100800 */
[----:B0-----:R-:W-:Y:S01]  /*4ac0*/  FADD R33, R26, R33 ;  /* 0x000000211a217221 */ /* 0x001fe20000000000 */
[----:B------:R-:W-:-:S03]  /*4ad0*/  IMAD.MOV.U32 R92, RZ, RZ, R7 ;  /* 0x000000ffff5c7224 */ /* 0x000fc600078e0007 */
[----:B------:R-:W-:Y:S01]  /*4ae0*/  FFMA R125, R94, R125, R33 ;  /* 0x0000007d5e7d7223 */ /* 0x000fe20000000021 */
[----:B------:R-:W-:Y:S01]  /*4af0*/  IMAD.MOV.U32 R94, RZ, RZ, R6 ;  /* 0x000000ffff5e7224 */ /* 0x000fe200078e0006 */
[----:B------:R-:W-:Y:S02]  /*4b00*/  ULEA UR5, UR13, UR5, 0x7 ;  /* 0x000000050d057291 */ /* 0x000fe4000f8e38ff */
[----:B------:R-:W-:Y:S01]  /*4b10*/  ULEA UR4, UR11, UR4, 0x7 ;  /* 0x000000040b047291 */ /* 0x000fe2000f8e38ff */
[----:B-1----:R-:W-:Y:S11]  /*4b20*/  BRA.U !UP0, `(.L_x_1) ;  /* 0xffffffc5088c7547 */ /* 0x002ff6000b83ffff */
[----:B------:R-:W-:Y:S02]  /*4b30*/  IMAD.MOV.U32 R0, RZ, RZ, R7 ;  /* 0x000000ffff007224 */ /* 0x000fe400078e0007 */
[----:B------:R-:W-:-:S07]  /*4b40*/  IMAD.MOV.U32 R2, RZ, RZ, R6 ;  /* 0x000000ffff027224 */ /* 0x000fce00078e0006 */
.L_x_0:
[----:B------:R-:W2:Y:S01]  /*4b50*/  LDL.LU R4, [R1] ;  /* 0x0000000001047983 */ /* 0x000ea20000300800 */
[----:B------:R-:W0:Y:S01]  /*4b60*/  S2UR UR5, SR_CgaCtaId ;  /* 0x00000000000579c3 */ /* 0x000e220000008800 */
[----:B------:R-:W-:Y:S01]  /*4b70*/  UMOV UR4, 0x400 ;  /* 0x0000040000047882 */ /* 0x000fe20000000000 */
[----:B------:R-:W-:Y:S01]  /*4b80*/  IMAD.MOV.U32 R29, RZ, RZ, R21 ;  /* 0x000000ffff1d7224 */ /* 0x000fe200078e0015 */
[----:B------:R-:W1:Y:S01]  /*4b90*/  S2R R3, SR_TID.X ;  /* 0x0000000000037919 */ /* 0x000e620000002100 */
[C---:B------:R-:W-:Y:S01]  /*4ba0*/  FSETP.GEU.AND P3, PT, R125.reuse, 1.175494350822287508e-38, PT ;  /* 0x008000007d00780b */ /* 0x040fe20003f6e000 */
[----:B------:R-:W-:Y:S01]  /*4bb0*/  IMAD.MOV.U32 R28, RZ, RZ, R18 ;  /* 0x000000ffff1c7224 */ /* 0x000fe200078e0012 */
[C---:B------:R-:W-:Y:S01]  /*4bc0*/  FSETP.GT.AND P0, PT, |R125|.reuse, 8.50705917302346158658e+37, PT ;  /* 0x7e8000007d00780b */ /* 0x040fe20003f04200 */
[----:B------:R-:W-:Y:S01]  /*4bd0*/  IMAD.MOV.U32 R33, RZ, RZ, R20 ;  /* 0x000000ffff217224 */ /* 0x000fe200078e0014 */
[----:B------:R-:W-:Y:S01]  /*4be0*/  FSETP.GEU.AND P4, PT, |R125|, 1.175494350822287508e-38, PT ;  /* 0x008000007d00780b */ /* 0x000fe20003f8e200 */
[----:B------:R-:W-:Y:S01]  /*4bf0*/  IMAD.MOV.U32 R30, RZ, RZ, R22 ;  /* 0x000000ffff1e7224 */ /* 0x000fe200078e0016 */
[----:B------:R-:W3:Y:S01]  /*4c00*/  S2R R37, SR_CTAID.X ;  /* 0x0000000000257919 */ /* 0x000ee20000002500 */
[----:B------:R-:W-:-:S02]  /*4c10*/  IMAD.MOV.U32 R20, RZ, RZ, R23 ;  /* 0x000000ffff147224 */ /* 0x000fc400078e0017 */
[----:B------:R-:W-:Y:S01]  /*4c20*/  IMAD.MOV.U32 R23, RZ, RZ, R13 ;  /* 0x000000ffff177224 */ /* 0x000fe200078e000d */
[----:B------:R-:W3:Y:S01]  /*4c30*/  S2R R36, SR_TID.X ;  /* 0x0000000000247919 */ /* 0x000ee20000002100 */
[----:B------:R-:W-:Y:S02]  /*4c40*/  IMAD.MOV.U32 R24, RZ, RZ, R14 ;  /* 0x000000ffff187224 */ /* 0x000fe400078e000e */
[----:B------:R-:W-:Y:S02]  /*4c50*/  IMAD.MOV.U32 R22, RZ, RZ, R15 ;  /* 0x000000ffff167224 */ /* 0x000fe400078e000f */
[----:B------:R-:W-:Y:S02]  /*4c60*/  IMAD.MOV.U32 R25, RZ, RZ, R12 ;  /* 0x000000ffff197224 */ /* 0x000fe400078e000c */
[----:B------:R-:W-:Y:S01]  /*4c70*/  @P0 FMUL R20, R20, 0.25 ;  /* 0x3e80000014140820 */ /* 0x000fe20000400000 */
[----:B------:R-:W-:Y:S01]  /*4c80*/  @P0 FMUL R30, R30, 0.25 ;  /* 0x3e8000001e1e0820 */ /* 0x000fe20000400000 */
[----:B------:R-:W-:Y:S01]  /*4c90*/  @P0 FMUL R51, R51, 0.25 ;  /* 0x3e80000033330820 */ /* 0x000fe20000400000 */
[----:B------:R-:W-:Y:S01]  /*4ca0*/  @P0 FMUL R50, R50, 0.25 ;  /* 0x3e80000032320820 */ /* 0x000fe20000400000 */
[----:B0-----:R-:W-:Y:S01]  /*4cb0*/  ULEA UR6, UR5, UR4, 0x18 ;  /* 0x0000000405067291 */ /* 0x001fe2000f8ec0ff */
[----:B------:R-:W-:Y:S01]  /*4cc0*/  @!P4 FMUL R20, R20, 16777216 ;  /* 0x4b8000001414c820 */ /* 0x000fe20000400000 */
[----:B------:R-:W-:Y:S01]  /*4cd0*/  @!P4 FMUL R30, R30, 16777216 ;  /* 0x4b8000001e1ec820 */ /* 0x000fe20000400000 */
[----:B------:R-:W-:Y:S01]  /*4ce0*/  @!P4 FMUL R51, R51, 16777216 ;  /* 0x4b8000003333c820 */ /* 0x000fe20000400000 */
[----:B------:R-:W-:Y:S01]  /*4cf0*/  @!P4 FMUL R50, R50, 16777216 ;  /* 0x4b8000003232c820 */ /* 0x000fe20000400000 */
[----:B------:R-:W-:Y:S01]  /*4d00*/  IMAD.MOV.U32 R31, RZ, RZ, R16 ;  /* 0x000000ffff1f7224 */ /* 0x000fe200078e0010 */
[----:B------:R-:W0:Y:S01]  /*4d10*/  LDCU.64 UR4, c[0x0][0x3e0] ;  /* 0x00007c00ff0477ac */ /* 0x000e220008000a00 */
[----:B------:R-:W-:-:S02]  /*4d20*/  IMAD.MOV.U32 R27, RZ, RZ, R17 ;  /* 0x000000ffff1b7224 */ /* 0x000fc400078e0011 */
[----:B------:R-:W-:Y:S01]  /*4d30*/  @P0 FMUL R22, R22, 0.25 ;  /* 0x3e80000016160820 */ /* 0x000fe20000400000 */
[----:B------:R-:W-:Y:S02]  /*4d40*/  IMAD.MOV.U32 R26, RZ, RZ, R19 ;  /* 0x000000ffff1a7224 */ /* 0x000fe400078e0013 */
[----:B------:R-:W-:Y:S01]  /*4d50*/  @P0 FMUL R24, R24, 0.25 ;  /* 0x3e80000018180820 */ /* 0x000fe20000400000 */
[C---:B-1----:R-:W-:Y:S01]  /*4d60*/  LOP3.LUT R10, R3.reuse, 0x7, RZ, 0xc0, !PT ;  /* 0x00000007030a7812 */ /* 0x042fe200078ec0ff */
[C---:B------:R-:W-:Y:S01]  /*4d70*/  IMAD.SHL.U32 R5, R3.reuse, 0x8, RZ ;  /* 0x0000000803057824 */ /* 0x040fe200078e00ff */
[----:B------:R-:W-:Y:S01]  /*4d80*/  LOP3.LUT R8, R3, 0x8, RZ, 0xc0, !PT ;  /* 0x0000000803087812 */ /* 0x000fe200078ec0ff */
[----:B------:R-:W-:Y:S01]  /*4d90*/  @P0 FMUL R26, R26, 0.25 ;  /* 0x3e8000001a1a0820 */ /* 0x000fe20000400000 */
[----:B------:R-:W-:Y:S01]  /*4da0*/  LEA R7, R10, UR6, 0x4 ;  /* 0x000000060a077c11 */ /* 0x000fe2000f8e20ff */
[----:B------:R-:W-:Y:S01]  /*4db0*/  @P0 FMUL R28, R28, 0.25 ;  /* 0x3e8000001c1c0820 */ /* 0x000fe20000400000 */
[----:B------:R-:W-:Y:S01]  /*4dc0*/  LOP3.LUT R5, R5, 0xf80, RZ, 0xc0, !PT ;  /* 0x00000f8005057812 */ /* 0x000fe200078ec0ff */
[----:B------:R-:W-:Y:S01]  /*4dd0*/  @!P4 FMUL R22, R22, 16777216 ;  /* 0x4b8000001616c820 */ /* 0x000fe20000400000 */
[----:B------:R-:W-:Y:S01]  /*4de0*/  @!P4 FMUL R24, R24, 16777216 ;  /* 0x4b8000001818c820 */ /* 0x000fe20000400000 */
[----:B------:R-:W-:-:S02]  /*4df0*/  IMAD R6, R8, 0x200, R7 ;  /* 0x0000020008067824 */ /* 0x000fc400078e0207 */
[----:B------:R-:W-:Y:S01]  /*4e00*/  @!P4 FMUL R26, R26, 16777216 ;  /* 0x4b8000001a1ac820 */ /* 0x000fe20000400000 */
[----:B------:R-:W-:Y:S02]  /*4e10*/  IMAD R10, R10, -0x8, R7 ;  /* 0xfffffff80a0a7824 */ /* 0x000fe400078e0207 */
[----:B------:R-:W-:Y:S01]  /*4e20*/  @!P4 FMUL R28, R28, 16777216 ;  /* 0x4b8000001c1cc820 */ /* 0x000fe20000400000 */
[----:B------:R-:W-:Y:S01]  /*4e30*/  IMAD.IADD R21, R5, 0x1, R6 ;  /* 0x0000000105157824 */ /* 0x000fe200078e0206 */
[----:B------:R-:W-:Y:S01]  /*4e40*/  FSEL R6, RZ, -23, P3 ;  /* 0xc1b80000ff067808 */ /* 0x000fe20001800000 */
[----:B0-----:R-:W-:Y:S01]  /*4e50*/  UIMAD UR4, UR9, UR4, URZ ;  /* 0x00000004090472a4 */ /* 0x001fe2000f8e02ff */
[----:B---3--:R-:W-:-:S03]  /*4e60*/  PRMT R36, R36, 0x6540, R37 ;  /* 0x0000654024247816 */ /* 0x008fc60000000025 */
[----:B------:R-:W-:Y:S01]  /*4e70*/  USHF.L.U32 UR7, UR4, 0x1, URZ ;  /* 0x0000000104077899 */ /* 0x000fe200080006ff */
[----:B------:R-:W-:Y:S01]  /*4e80*/  BAR.SYNC.DEFER_BLOCKING 0x0 ;  /* 0x0000000000007b1d */ /* 0x000fe20000010000 */
[----:B--2---:R-:W-:-:S04]  /*4e90*/  IMAD.MOV.U32 R11, RZ, RZ, R4 ;  /* 0x000000ffff0b7224 */ /* 0x004fc800078e0004 */
[C---:B------:R-:W-:Y:S01]  /*4ea0*/  FMUL R4, R11.reuse, 8388608 ;  /* 0x4b0000000b047820 */ /* 0x040fe20000400000 */
[C---:B------:R-:W-:Y:S02]  /*4eb0*/  FSETP.GT.AND P1, PT, |R11|.reuse, 8.50705917302346158658e+37, PT ;  /* 0x7e8000000b00780b */ /* 0x040fe40003f24200 */
[C---:B------:R-:W-:Y:S02]  /*4ec0*/  FSETP.GEU.AND P5, PT, |R11|.reuse, 1.175494350822287508e-38, PT ;  /* 0x008000000b00780b */ /* 0x040fe40003fae200 */
[----:B------:R-:W-:-:S04]  /*4ed0*/  FSETP.GEU.AND P2, PT, R11, 1.175494350822287508e-38, PT ;  /* 0x008000000b00780b */ /* 0x000fc80003f4e000 */
[----:B------:R-:W-:Y:S01]  /*4ee0*/  FSEL R34, R4, R11, !P2 ;  /* 0x0000000b04227208 */ /* 0x000fe20005000000 */
[----:B------:R-:W-:-:S04]  /*4ef0*/  IMAD.SHL.U32 R4, R3, 0x4, RZ ;  /* 0x0000000403047824 */ /* 0x000fc800078e00ff */
[----:B------:R-:W-:Y:S01]  /*4f00*/  @P1 FMUL R11, R11, 0.25 ;  /* 0x3e8000000b0b1820 */ /* 0x000fe20000400000 */
[----:B------:R-:W-:Y:S01]  /*4f10*/  LOP3.LUT R5, R4, 0x3c0, RZ, 0xc0, !PT ;  /* 0x000003c004057812 */ /* 0x000fe200078ec0ff */
[----:B------:R-:W-:Y:S01]  /*4f20*/  FMUL R4, R125, 8388608 ;  /* 0x4b0000007d047820 */ /* 0x000fe20000400000 */
[----:B------:R-:W-:Y:S01]  /*4f30*/  @P1 FMUL R33, R33, 0.25 ;  /* 0x3e80000021211820 */ /* 0x000fe20000400000 */
[----:B------:R-:W-:Y:S01]  /*4f40*/  @!P5 FMUL R11, R11, 16777216 ;  /* 0x4b8000000b0bd820 */ /* 0x000fe20000400000 */
[----:B------:R-:W-:Y:S01]  /*4f50*/  @P1 FMUL R48, R48, 0.25 ;  /* 0x3e80000030301820 */ /* 0x000fe20000400000 */
[----:B------:R-:W-:Y:S01]  /*4f60*/  IMAD.IADD R9, R5, 0x1, R10 ;  /* 0x0000000105097824 */ /* 0x000fe200078e020a */
[----:B------:R-:W-:Y:S01]  /*4f70*/  FSEL R35, R4, R125, !P3 ;  /* 0x0000007d04237208 */ /* 0x000fe20005800000 */
[----:B------:R0:W1:Y:S01]  /*4f80*/  MUFU.RCP R18, R11 ;  /* 0x0000000b00127308 */ /* 0x0000620000001000 */
[----:B------:R-:W-:Y:S02]  /*4f90*/  VIADD R5, R34, 0xc0cafb0d ;  /* 0xc0cafb0d22057836 */ /* 0x000fe40000000000 */
[----:B------:R-:W-:Y:S01]  /*4fa0*/  @P0 FMUL R125, R125, 0.25 ;  /* 0x3e8000007d7d0820 */ /* 0x000fe20000400000 */
[----:B------:R-:W-:Y:S01]  /*4fb0*/  @!P5 FMUL R33, R33, 16777216 ;  /* 0x4b8000002121d820 */ /* 0x000fe20000400000 */
[----:B------:R-:W-:-:S02]  /*4fc0*/  VIADD R7, R35, 0xc0cafb0d ;  /* 0xc0cafb0d23077836 */ /* 0x000fc40000000000 */
[----:B------:R-:W-:Y:S01]  /*4fd0*/  @!P5 FMUL R48, R48, 16777216 ;  /* 0x4b8000003030d820 */ /* 0x000fe20000400000 */
[----:B------:R-:W-:Y:S01]  /*4fe0*/  LOP3.LUT R5, R5, 0xff800000, RZ, 0xc0, !PT ;  /* 0xff80000005057812 */ /* 0x000fe200078ec0ff */
[----:B------:R-:W-:Y:S01]  /*4ff0*/  @!P4 FMUL R125, R125, 16777216 ;  /* 0x4b8000007d7dc820 */ /* 0x000fe20000400000 */
[----:B------:R-:W-:Y:S01]  /*5000*/  FSEL R4, RZ, -23, P2 ;  /* 0xc1b80000ff047808 */ /* 0x000fe20001000000 */
[----:B------:R-:W-:Y:S01]  /*5010*/  @P1 FMUL R29, R29, 0.25 ;  /* 0x3e8000001d1d1820 */ /* 0x000fe20000400000 */
[----:B------:R-:W-:Y:S01]  /*5020*/  LOP3.LUT R10, R7, 0xff800000, RZ, 0xc0, !PT ;  /* 0xff800000070a7812 */ /* 0x000fe200078ec0ff */
[----:B------:R-:W2:Y:S01]  /*5030*/  MUFU.RCP R15, R125 ;  /* 0x0000007d000f7308 */ /* 0x000ea20000001000 */
[----:B------:R-:W-:Y:S01]  /*5040*/  I2FP.F32.S32 R7, R5 ;  /* 0x0000000500077245 */ /* 0x000fe20000201400 */
[----:B------:R-:W-:Y:S01]  /*5050*/  IMAD.IADD R5, R34, 0x1, -R5 ;  /* 0x0000000122057824 */ /* 0x000fe200078e0a05 */
[----:B0-----:R-:W-:Y:S01]  /*5060*/  I2FP.F32.S32 R11, R10 ;  /* 0x0000000a000b7245 */ /* 0x001fe20000201400 */
[----:B------:R-:W-:Y:S01]  /*5070*/  @P1 FMUL R49, R49, 0.25 ;  /* 0x3e80000031311820 */ /* 0x000fe20000400000 */
[----:B------:R-:W-:Y:S01]  /*5080*/  LEA.HI R8, R8, R9, RZ, 0x1f ;  /* 0x0000000908087211 */ /* 0x000fe200078ff8ff */
[C---:B-1----:R-:W-:Y:S01]  /*5090*/  FMUL R13, R18.reuse, R33 ;  /* 0x00000021120d7220 */ /* 0x042fe20000400000 */
[----:B------:R-:W-:Y:S01]  /*50a0*/  FMUL R14, R18, R48 ;  /* 0x00000030120e7220 */ /* 0x000fe20000400000 */
[----:B------:R-:W-:Y:S01]  /*50b0*/  FFMA.FTZ R12, R11, 1.1920928955078125e-07, R6 ;  /* 0x340000000b0c7823 */ /* 0x000fe20000010006 */
[----:B------:R-:W-:-:S02]  /*50c0*/  IMAD.IADD R6, R35, 0x1, -R10 ;  /* 0x0000000123067824 */ /* 0x000fc400078e0a0a */
[----:B------:R-:W-:Y:S01]  /*50d0*/  FFMA.FTZ R9, R7, 1.1920928955078125e-07, R4 ;  /* 0x3400000007097823 */ /* 0x000fe20000010004 */
[----:B------:R-:W-:Y:S01]  /*50e0*/  IMAD.MOV.U32 R7, RZ, RZ, 0x3dc6b27f ;  /* 0x3dc6b27fff077424 */ /* 0x000fe200078e00ff */
[----:B------:R-:W-:Y:S01]  /*50f0*/  F2FP.F16.F32.PACK_AB R4, R13, R14 ;  /* 0x0000000e0d04723e */ /* 0x000fe200000000ff */
[----:B------:R-:W-:Y:S01]  /*5100*/  FADD R10, R5, -1 ;  /* 0xbf800000050a7421 */ /* 0x000fe20000000000 */
[----:B------:R-:W-:Y:S01]  /*5110*/  FADD R13, R6, -1 ;  /* 0xbf800000060d7421 */ /* 0x000fe20000000000 */
[----:B------:R-:W-:Y:S01]  /*5120*/  @!P5 FMUL R29, R29, 16777216 ;  /* 0x4b8000001d1dd820 */ /* 0x000fe20000400000 */
[----:B------:R-:W-:Y:S01]  /*5130*/  @!P5 FMUL R49, R49, 16777216 ;  /* 0x4b8000003131d820 */ /* 0x000fe20000400000 */
[-C--:B------:R-:W-:Y:S01]  /*5140*/  FFMA.FTZ R5, R10, R7.reuse, -0.16845393180847167969 ;  /* 0xbe2c7f300a057423 */ /* 0x080fe20000010007 */
[C---:B------:R-:W-:Y:S01]  /*5150*/  FFMA.FTZ R6, R13.reuse, R7, -0.16845393180847167969 ;  /* 0xbe2c7f300d067423 */ /* 0x040fe20000010007 */
[C---:B------:R-:W-:Y:S01]  /*5160*/  FMUL R11, R18.reuse, R29 ;  /* 0x0000001d120b7220 */ /* 0x040fe20000400000 */
[----:B------:R-:W-:Y:S01]  /*5170*/  FMUL R14, R18, R49 ;  /* 0x00000031120e7220 */ /* 0x000fe20000400000 */
[C---:B------:R-:W-:Y:S01]  /*5180*/  FFMA.FTZ R5, R10.reuse, R5, 0.1716887056827545166 ;  /* 0x3e2fcf2a0a057423 */ /* 0x040fe20000010005 */
[----:B------:R-:W-:Y:S01]  /*5190*/  FFMA.FTZ R6, R13, R6, 0.1716887056827545166 ;  /* 0x3e2fcf2a0d067423 */ /* 0x000fe20000010006 */
[C---:B--2---:R-:W-:Y:S01]  /*51a0*/  FMUL R16, R15.reuse, R20 ;  /* 0x000000140f107220 */ /* 0x044fe20000400000 */
[C---:B------:R-:W-:Y:S01]  /*51b0*/  FMUL R17, R15.reuse, R30 ;  /* 0x0000001e0f117220 */ /* 0x040fe20000400000 */
[----:B------:R-:W-:Y:S01]  /*51c0*/  FMUL R20, R15, R50 ;  /* 0x000000320f147220 */ /* 0x000fe20000400000 */
[C---:B------:R-:W-:Y:S01]  /*51d0*/  FFMA.FTZ R7, R10.reuse, R5, -0.17900948226451873779 ;  /* 0xbe374e430a077423 */ /* 0x040fe20000010005 */
[----:B------:R-:W-:Y:S01]  /*51e0*/  FFMA.FTZ R6, R13, R6, -0.17900948226451873779 ;  /* 0xbe374e430d067423 */ /* 0x000fe20000010006 */
[----:B------:R-:W-:Y:S01]  /*51f0*/  FMUL R19, R15, R51 ;  /* 0x000000330f137220 */ /* 0x000fe20000400000 */
[----:B------:R-:W-:Y:S01]  /*5200*/  F2FP.F16.F32.PACK_AB R5, R11, R14 ;  /* 0x0000000e0b05723e */ /* 0x000fe200000000ff */
[----:B------:R-:W-:Y:S01]  /*5210*/  FFMA.FTZ R11, R10, R7, 0.20512372255325317383 ;  /* 0x3e520bf40a0b7423 */ /* 0x000fe20000010007 */
[----:B------:R-:W-:Y:S01]  /*5220*/  FFMA.FTZ R14, R13, R6, 0.20512372255325317383 ;  /* 0x3e520bf40d0e7423 */ /* 0x000fe20000010006 */
[----:B------:R-:W-:Y:S01]  /*5230*/  F2FP.F16.F32.PACK_AB R6, R17, R20 ;  /* 0x000000141106723e */ /* 0x000fe200000000ff */
[----:B------:R-:W0:Y:S01]  /*5240*/  LDC R30, c[0x0][0x3e8] ;  /* 0x0000fa00ff1e7b82 */ /* 0x000e220000000800 */
[----:B------:R-:W-:Y:S01]  /*5250*/  F2FP.F16.F32.PACK_AB R7, R16, R19 ;  /* 0x000000131007723e */ /* 0x000fe200000000ff */
[C---:B------:R-:W-:Y:S01]  /*5260*/  FFMA.FTZ R11, R10.reuse, R11, -0.24046532809734344482 ;  /* 0xbe763c8b0a0b7423 */ /* 0x040fe2000001000b */
[----:B------:R-:W-:Y:S01]  /*5270*/  FFMA.FTZ R14, R13, R14, -0.24046532809734344482 ;  /* 0xbe763c8b0d0e7423 */ /* 0x000fe2000001000e */
[----:B------:R-:W-:Y:S01]  /*5280*/  LOP3.LUT R29, R3, 0x1ff, RZ, 0xc0, !PT ;  /* 0x000001ff031d7812 */ /* 0x000fe200078ec0ff */
[----:B------:R-:W-:Y:S01]  /*5290*/  @P1 FMUL R23, R23, 0.25 ;  /* 0x3e80000017171820 */ /* 0x000fe20000400000 */
[----:B------:R-:W-:Y:S01]  /*52a0*/  STSM.16.M88.4 [R21], R4 ;  /* 0x0000000415007844 */ /* 0x000fe20000000200 */
[C---:B------:R-:W-:Y:S01]  /*52b0*/  FFMA.FTZ R11, R10.reuse, R11, 0.28857114911079406738 ;  /* 0x3e93bf990a0b7423 */ /* 0x040fe2000001000b */
[----:B------:R-:W-:Y:S01]  /*52c0*/  FFMA.FTZ R14, R13, R14, 0.28857114911079406738 ;  /* 0x3e93bf990d0e7423 */ /* 0x000fe2000001000e */
[----:B------:R-:W-:Y:S01]  /*52d0*/  LEA R29, R29, UR6, 0x4 ;  /* 0x000000061d1d7c11 */ /* 0x000fe2000f8e20ff */
[----:B------:R-:W-:Y:S01]  /*52e0*/  BAR.SYNC.DEFER_BLOCKING 0x0 ;  /* 0x0000000000007b1d */ /* 0x000fe20000010000 */
[C---:B------:R-:W-:Y:S01]  /*52f0*/  FFMA.FTZ R11, R10.reuse, R11, -0.36067417263984680176 ;  /* 0xbeb8aa490a0b7423 */ /* 0x040fe2000001000b */
[----:B------:R-:W-:Y:S01]  /*5300*/  FFMA.FTZ R14, R13, R14, -0.36067417263984680176 ;  /* 0xbeb8aa490d0e7423 */ /* 0x000fe2000001000e */
[----:B------:R-:W-:Y:S01]  /*5310*/  @P1 FMUL R25, R25, 0.25 ;  /* 0x3e80000019191820 */ /* 0x000fe20000400000 */
[----:B------:R-:W-:Y:S01]  /*5320*/  @P1 FMUL R27, R27, 0.25 ;  /* 0x3e8000001b1b1820 */ /* 0x000fe20000400000 */
[----:B------:R-:W-:Y:S01]  /*5330*/  FFMA.FTZ R11, R10, R11, 0.48089820146560668945 ;  /* 0x3ef6384a0a0b7423 */ /* 0x000fe2000001000b */
[----:B------:R-:W-:-:S02]  /*5340*/  FFMA.FTZ R14, R13, R14, 0.48089820146560668945 ;  /* 0x3ef6384a0d0e7423 */ /* 0x000fc4000001000e */
[----:B------:R-:W1:Y:S01]  /*5350*/  LDC.64 R32, c[0x0][0x398] ;  /* 0x0000e600ff207b82 */ /* 0x000e620000000a00 */
[----:B------:R-:W-:Y:S01]  /*5360*/  @P1 FMUL R31, R31, 0.25 ;  /* 0x3e8000001f1f1820 */ /* 0x000fe20000400000 */
[C---:B------:R-:W-:Y:S01]  /*5370*/  FFMA.FTZ R11, R10.reuse, R11, -0.72134751081466674805 ;  /* 0xbf38aa3b0a0b7423 */ /* 0x040fe2000001000b */
[----:B------:R-:W-:Y:S01]  /*5380*/  FFMA.FTZ R14, R13, R14, -0.72134751081466674805 ;  /* 0xbf38aa3b0d0e7423 */ /* 0x000fe2000001000e */
[----:B------:R-:W-:Y:S01]  /*5390*/  ISETP.GE.U32.AND P2, PT, R35, 0x7f800000, PT ;  /* 0x7f8000002300780c */ /* 0x000fe20003f46070 */
[----:B------:R-:W-:Y:S01]  /*53a0*/  @!P5 FMUL R23, R23, 16777216 ;  /* 0x4b8000001717d820 */ /* 0x000fe20000400000 */
[C---:B------:R-:W-:Y:S01]  /*53b0*/  FMUL R11, R10.reuse, R11 ;  /* 0x0000000b0a0b7220 */ /* 0x040fe20000400000 */
[----:B------:R-:W-:Y:S01]  /*53c0*/  FMUL R14, R13, R14 ;  /* 0x0000000e0d0e7220 */ /* 0x000fe20000400000 */
[----:B------:R-:W-:Y:S01]  /*53d0*/  @!P5 FMUL R25, R25, 16777216 ;  /* 0x4b8000001919d820 */ /* 0x000fe20000400000 */
[----:B------:R-:W-:Y:S01]  /*53e0*/  @!P5 FMUL R27, R27, 16777216 ;  /* 0x4b8000001b1bd820 */ /* 0x000fe20000400000 */
[C---:B------:R-:W-:Y:S01]  /*53f0*/  FMUL R11, R10.reuse, R11 ;  /* 0x0000000b0a0b7220 */ /* 0x040fe20000400000 */
[----:B------:R-:W-:Y:S01]  /*5400*/  FMUL R14, R13, R14 ;  /* 0x0000000e0d0e7220 */ /* 0x000fe20000400000 */
[----:B------:R-:W-:Y:S01]  /*5410*/  @!P5 FMUL R31, R31, 16777216 ;  /* 0x4b8000001f1fd820 */ /* 0x000fe20000400000 */
[C---:B------:R-:W-:Y:S01]  /*5420*/  FMUL R16, R15.reuse, R22 ;  /* 0x000000160f107220 */ /* 0x040fe20000400000 */
[C---:B------:R-:W-:Y:S01]  /*5430*/  FMUL R17, R15.reuse, R24 ;  /* 0x000000180f117220 */ /* 0x040fe20000400000 */
[C---:B------:R-:W-:Y:S01]  /*5440*/  FMUL R19, R15.reuse, R26 ;  /* 0x0000001a0f137220 */ /* 0x040fe20000400000 */
[----:B------:R-:W-:Y:S01]  /*5450*/  FMUL R20, R15, R28 ;  /* 0x0000001c0f147220 */ /* 0x000fe20000400000 */
[----:B------:R-:W2:Y:S01]  /*5460*/  LDS.128 R4, [R29] ;  /* 0x000000001d047984 */ /* 0x000ea20000000c00 */
[----:B------:R-:W-:Y:S01]  /*5470*/  FFMA.FTZ R10, R10, 1.4426950216293334961, R11 ;  /* 0x3fb8aa3b0a0a7823 */ /* 0x000fe2000001000b */
[----:B------:R-:W-:Y:S01]  /*5480*/  FFMA.FTZ R13, R13, 1.4426950216293334961, R14 ;  /* 0x3fb8aa3b0d0d7823 */ /* 0x000fe2000001000e */
[----:B------:R-:W-:Y:S01]  /*5490*/  ISETP.GE.U32.AND P1, PT, R34, 0x7f800000, PT ;  /* 0x7f8000002200780c */ /* 0x000fe20003f26070 */
[C---:B------:R-:W-:Y:S01]  /*54a0*/  FMUL R11, R18.reuse, R23 ;  /* 0x00000017120b7220 */ /* 0x040fe20000400000 */
[C---:B------:R-:W-:Y:S01]  /*54b0*/  FMUL R14, R18.reuse, R25 ;  /* 0x00000019120e7220 */ /* 0x040fe20000400000 */
[C---:B------:R-:W-:Y:S01]  /*54c0*/  FMUL R22, R18.reuse, R27 ;  /* 0x0000001b12167220 */ /* 0x040fe20000400000 */
[----:B------:R-:W-:Y:S01]  /*54d0*/  FMUL R15, R18, R31 ;  /* 0x0000001f120f7220 */ /* 0x000fe20000400000 */
[----:B------:R-:W-:Y:S01]  /*54e0*/  FADD R9, R9, R10 ;  /* 0x0000000a09097221 */ /* 0x000fe20000000000 */
[----:B------:R-:W-:Y:S01]  /*54f0*/  IMAD R10, R36, UR5, RZ ;  /* 0x00000005240a7c24 */ /* 0x000fe2000f8e02ff */
[----:B------:R-:W-:Y:S01]  /*5500*/  SHF.R.U32.HI R23, RZ, 0x8, R3 ;  /* 0x00000008ff177819 */ /* 0x000fe20000011603 */
[----:B------:R-:W-:Y:S01]  /*5510*/  FADD R28, R12, R13 ;  /* 0x0000000d0c1c7221 */ /* 0x000fe20000000000 */
[----:B------:R-:W-:Y:S01]  /*5520*/  F2FP.F16.F32.PACK_AB R24, R14, R15 ;  /* 0x0000000f0e18723e */ /* 0x000fe200000000ff */
[----:B------:R-:W-:Y:S01]  /*5530*/  IMAD.SHL.U32 R13, R10, 0x2, RZ ;  /* 0x000000020a0d7824 */ /* 0x000fe200078e00ff */
[----:B------:R-:W-:Y:S01]  /*5540*/  F2FP.F16.F32.PACK_AB R25, R11, R22 ;  /* 0x000000160b19723e */ /* 0x000fe200000000ff */
[----:B------:R-:W-:Y:S01]  /*5550*/  @P2 IMAD.MOV.U32 R12, RZ, RZ, 0x7f800000 ;  /* 0x7f800000ff0c2424 */ /* 0x000fe200078e00ff */
[----:B------:R-:W-:Y:S01]  /*5560*/  F2FP.F16.F32.PACK_AB R26, R17, R20 ;  /* 0x00000014111a723e */ /* 0x000fe200000000ff */
[----:B------:R-:W-:Y:S01]  /*5570*/  UIMAD.WIDE UR4, UR4, 0x2, URZ ;  /* 0x00000002040478a5 */ /* 0x000fe2000f8e02ff */
[----:B------:R-:W-:Y:S01]  /*5580*/  F2FP.F16.F32.PACK_AB R27, R16, R19 ;  /* 0x00000013101b723e */ /* 0x000fe200000000ff */
[----:B------:R-:W-:Y:S01]  /*5590*/  BAR.SYNC.DEFER_BLOCKING 0x0 ;  /* 0x0000000000007b1d */ /* 0x000fe20000010000 */
[----:B------:R-:W-:Y:S01]  /*55a0*/  SGXT.U32 R23, R23, 0x1 ;  /* 0x000000011717781a */ /* 0x000fe20000000000 */
[----:B------:R-:W-:-:S02]  /*55b0*/  @P1 IMAD.MOV.U32 R18, RZ, RZ, 0x7f800000 ;  /* 0x7f800000ff121424 */ /* 0x000fc400078e00ff */
[----:B------:R-:W-:Y:S01]  /*55c0*/  @P2 FFMA.FTZ R28, R35, R12, +INF ;  /* 0x7f800000231c2423 */ /* 0x000fe2000001000c */
[----:B------:R-:W-:Y:S01]  /*55d0*/  IMAD.HI R10, R10, 0x2, RZ ;  /* 0x000000020a0a7827 */ /* 0x000fe200078e02ff */
[----:B-1----:R-:W-:-:S03]  /*55e0*/  IADD3 R32, P3, P4, R13, UR7, R32 ;  /* 0x000000070d207c10 */ /* 0x002fc6000fc7e020 */
[C---:B------:R-:W-:Y:S01]  /*55f0*/  @P1 FFMA.FTZ R9, R34.reuse, R18, +INF ;  /* 0x7f80000022091423 */ /* 0x040fe20000010012 */
[----:B------:R-:W-:Y:S01]  /*5600*/  FSETP.NEU.AND P0, PT, R34, RZ, PT ;  /* 0x000000ff2200720b */ /* 0x000fe20003f0d000 */
[----:B0-----:R-:W-:Y:S01]  /*5610*/  IMAD R12, R23, R30, RZ ;  /* 0x0000001e170c7224 */ /* 0x001fe200078e02ff */
[----:B------:R-:W-:Y:S01]  /*5620*/  IADD3.X R34, PT, PT, R10, UR5, R33, P3, P4 ;  /* 0x000000050a227c10 */ /* 0x000fe20009fe8421 */
[----:B------:R-:W0:Y:S01]  /*5630*/  LDCU UR4, c[0x0][0x3ec] ;  /* 0x00007d80ff0477ac */ /* 0x000e220008000800 */
[----:B------:R-:W-:Y:S01]  /*5640*/  FSETP.NEU.AND P1, PT, R35, RZ, PT ;  /* 0x000000ff2300720b */ /* 0x000fe20003f2d000 */
[----:B------:R-:W-:Y:S01]  /*5650*/  IMAD R13, R30, 0x2, R12 ;  /* 0x000000021e0d7824 */ /* 0x000fe200078e020c */
[----:B------:R-:W-:Y:S02]  /*5660*/  LEA R10, P2, R12, R32, 0x1 ;  /* 0x000000200c0a7211 */ /* 0x000fe400078408ff */
[----:B------:R-:W-:Y:S01]  /*5670*/  FSEL R9, R9, -INF , P0 ;  /* 0xff80000009097808 */ /* 0x000fe20000000000 */
[----:B------:R-:W-:Y:S01]  /*5680*/  IMAD R15, R30, 0x2, R13 ;  /* 0x000000021e0f7824 */ /* 0x000fe200078e020d */
[----:B------:R-:W-:-:S02]  /*5690*/  LEA.HI.X.SX32 R11, R12, R34, 0x1, P2 ;  /* 0x000000220c0b7211 */ /* 0x000fc400010f0eff */
[----:B------:R-:W-:Y:S01]  /*56a0*/  LEA R12, P2, R13, R32, 0x1 ;  /* 0x000000200d0c7211 */ /* 0x000fe200078408ff */
[C---:B------:R-:W-:Y:S01]  /*56b0*/  IMAD R17, R30.reuse, 0x2, R15 ;  /* 0x000000021e117824 */ /* 0x040fe200078e020f */
[----:B--2---:R-:W-:Y:S02]  /*56c0*/  PRMT R31, R5, 0x7632, R31 ;  /* 0x00007632051f7816 */ /* 0x004fe4000000001f */
[----:B------:R-:W-:Y:S01]  /*56d0*/  LEA.HI.X.SX32 R13, R13, R34, 0x1, P2 ;  /* 0x000000220d0d7211 */ /* 0x000fe200010f0eff */
[----:B------:R1:W-:Y:S01]  /*56e0*/  STSM.16.M88.4 [R21], R24 ;  /* 0x0000001815007844 */ /* 0x0003e20000000200 */
[----:B------:R-:W-:Y:S01]  /*56f0*/  BAR.SYNC.DEFER_BLOCKING 0x0 ;  /* 0x0000000000007b1d */ /* 0x000fe20000010000 */
[C---:B------:R-:W-:Y:S01]  /*5700*/  LEA R14, P2, R15.reuse, R32, 0x1 ;  /* 0x000000200f0e7211 */ /* 0x040fe200078408ff */
[----:B------:R-:W-:Y:S01]  /*5710*/  IMAD R18, R30, 0x2, R17 ;  /* 0x000000021e127824 */ /* 0x000fe200078e0211 */
[----:B------:R-:W-:Y:S01]  /*5720*/  PRMT R33, R6, 0x7632, R33 ;  /* 0x0000763206217816 */ /* 0x000fe20000000021 */
[----:B0-----:R-:W-:Y:S01]  /*5730*/  UIMAD UR4, UR9, UR4, URZ ;  /* 0x00000004090472a4 */ /* 0x001fe2000f8e02ff */
[----:B------:R-:W-:Y:S01]  /*5740*/  LEA.HI.X.SX32 R15, R15, R34, 0x1, P2 ;  /* 0x000000220f0f7211 */ /* 0x000fe200010f0eff */
[C---:B------:R-:W-:Y:S01]  /*5750*/  IMAD R19, R30.reuse, 0x2, R18 ;  /* 0x000000021e137824 */ /* 0x040fe200078e0212 */
[----:B------:R-:W-:Y:S01]  /*5760*/  LEA R16, P2, R17, R32, 0x1 ;  /* 0x0000002011107211 */ /* 0x000fe200078408ff */
[----:B------:R-:W-:Y:S01]  /*5770*/  USHF.L.U32 UR7, UR4, 0x2, URZ ;  /* 0x0000000204077899 */ /* 0x000fe200080006ff */
[----:B------:R-:W-:Y:S01]  /*5780*/  PRMT R35, R7, 0x7632, R35 ;  /* 0x0000763207237816 */ /* 0x000fe20000000023 */
[----:B------:R-:W-:Y:S01]  /*5790*/  IMAD R20, R30, 0x2, R19 ;  /* 0x000000021e147824 */ /* 0x000fe200078e0213 */
[----:B------:R-:W-:Y:S01]  /*57a0*/  LEA.HI.X.SX32 R17, R17, R34, 0x1, P2 ;  /* 0x0000002211117211 */ /* 0x000fe200010f0eff */
[----:B------:R-:W-:Y:S01]  /*57b0*/  UIMAD.WIDE UR4, UR4, 0x4, URZ ;  /* 0x00000004040478a5 */ /* 0x000fe2000f8e02ff */
[----:B-1----:R-:W-:Y:S01]  /*57c0*/  PRMT R27, R4, 0x7632, R27 ;  /* 0x00007632041b7816 */ /* 0x002fe2000000001b */
[----:B------:R-:W-:Y:S01]  /*57d0*/  IMAD R21, R30, 0x2, R20 ;  /* 0x000000021e157824 */ /* 0x000fe200078e0214 */
[----:B------:R-:W-:-:S03]  /*57e0*/  LOP3.LUT P0, RZ, R3, 0x100, RZ, 0xc0, !PT ;  /* 0x0000010003ff7812 */ /* 0x000fc6000780c0ff */
[----:B------:R-:W-:-:S04]  /*57f0*/  IMAD R23, R30, 0x2, R21 ;  /* 0x000000021e177824 */ /* 0x000fc800078e0215 */
[C---:B------:R-:W-:Y:S01]  /*5800*/  IMAD R24, R30.reuse, 0x2, R23 ;  /* 0x000000021e187824 */ /* 0x040fe200078e0217 */
[C---:B------:R-:W-:Y:S01]  /*5810*/  LEA R22, P3, R23.reuse, R32, 0x1 ;  /* 0x0000002017167211 */ /* 0x040fe200078608ff */
[----:B------:R0:W-:Y:S02]  /*5820*/  STG.E.U16 desc[UR14][R10.64], R4 ;  /* 0x000000040a007986 */ /* 0x0001e4000c10150e */
[C---:B------:R-:W-:Y:S01]  /*5830*/  IMAD R25, R30.reuse, 0x2, R24 ;  /* 0x000000021e197824 */ /* 0x040fe200078e0218 */
[----:B------:R-:W-:Y:S01]  /*5840*/  LEA.HI.X.SX32 R23, R23, R34, 0x1, P3 ;  /* 0x0000002217177211 */ /* 0x000fe200018f0eff */
[----:B------:R1:W-:Y:S02]  /*5850*/  STG.E.U16 desc[UR14][R12.64], R5 ;  /* 0x000000050c007986 */ /* 0x0003e4000c10150e */
[----:B------:R-:W-:Y:S02]  /*5860*/  IMAD R26, R30, 0x2, R25 ;  /* 0x000000021e1a7824 */ /* 0x000fe400078e0219 */
[----:B------:R-:W-:Y:S04]  /*5870*/  STG.E.U16 desc[UR14][R14.64], R6 ;  /* 0x000000060e007986 */ /* 0x000fe8000c10150e */
[----:B------:R-:W2:Y:S01]  /*5880*/  LDS.128 R12, [R29] ;  /* 0x000000001d0c7984 */ /* 0x000ea20000000c00 */
[----:B0-----:R-:W-:-:S03]  /*5890*/  LEA R10, P2, R18, R32, 0x1 ;  /* 0x00000020120a7211 */ /* 0x001fc600078408ff */
[----:B------:R0:W-:Y:S01]  /*58a0*/  STG.E.U16 desc[UR14][R16.64], R7 ;  /* 0x0000000710007986 */ /* 0x0001e2000c10150e */
[----:B------:R-:W-:Y:S02]  /*58b0*/  LEA.HI.X.SX32 R11, R18, R34, 0x1, P2 ;  /* 0x00000022120b7211 */ /* 0x000fe400010f0eff */
[----:B------:R-:W-:-:S03]  /*58c0*/  LEA R4, P2, R19, R32, 0x1 ;  /* 0x0000002013047211 */ /* 0x000fc600078408ff */
[----:B------:R3:W-:Y:S01]  /*58d0*/  STG.E.U16 desc[UR14][R10.64], R27 ;  /* 0x0000001b0a007986 */ /* 0x0007e2000c10150e */
[----:B-1----:R-:W-:Y:S02]  /*58e0*/  LEA.HI.X.SX32 R5, R19, R34, 0x1, P2 ;  /* 0x0000002213057211 */ /* 0x002fe400010f0eff */
[----:B------:R-:W-:Y:S01]  /*58f0*/  LEA R18, P2, R20, R32, 0x1 ;  /* 0x0000002014127211 */ /* 0x000fe200078408ff */
[----:B0-----:R-:W-:-:S03]  /*5900*/  IMAD R17, R30, 0x2, R26 ;  /* 0x000000021e117824 */ /* 0x001fc600078e021a */
[----:B------:R-:W-:Y:S01]  /*5910*/  LEA.HI.X.SX32 R19, R20, R34, 0x1, P2 ;  /* 0x0000002214137211 */ /* 0x000fe200010f0eff */
[----:B------:R0:W-:Y:S01]  /*5920*/  STG.E.U16 desc[UR14][R4.64], R31 ;  /* 0x0000001f04007986 */ /* 0x0001e2000c10150e */
[----:B------:R-:W-:Y:S01]  /*5930*/  LEA R20, P2, R21, R32, 0x1 ;  /* 0x0000002015147211 */ /* 0x000fe200078408ff */
[----:B---3--:R-:W-:-:S03]  /*5940*/  IMAD R27, R30, 0x2, R17 ;  /* 0x000000021e1b7824 */ /* 0x008fc600078e0211 */
[----:B------:R-:W-:Y:S01]  /*5950*/  LEA.HI.X.SX32 R21, R21, R34, 0x1, P2 ;  /* 0x0000002215157211 */ /* 0x000fe200010f0eff */
[----:B------:R1:W-:Y:S01]  /*5960*/  STG.E.U16 desc[UR14][R18.64], R33 ;  /* 0x0000002112007986 */ /* 0x0003e2000c10150e */
[-C--:B------:R-:W-:Y:S01]  /*5970*/  LEA R6, P2, R24, R32.reuse, 0x1 ;  /* 0x0000002018067211 */ /* 0x080fe200078408ff */
[----:B------:R-:W-:Y:S01]  /*5980*/  IMAD R29, R30, 0x2, R27 ;  /* 0x000000021e1d7824 */ /* 0x000fe200078e021b */
[C---:B------:R-:W-:Y:S01]  /*5990*/  LEA R10, P3, R25.reuse, R32, 0x1 ;  /* 0x00000020190a7211 */ /* 0x040fe200078608ff */
[----:B------:R3:W-:Y:S01]  /*59a0*/  STG.E.U16 desc[UR14][R20.64], R35 ;  /* 0x0000002314007986 */ /* 0x0007e2000c10150e */
[----:B------:R-:W-:Y:S01]  /*59b0*/  LEA.HI.X.SX32 R7, R24, R34, 0x1, P2 ;  /* 0x0000002218077211 */ /* 0x000fe200010f0eff */
[----:B------:R-:W-:Y:S01]  /*59c0*/  IMAD R30, R30, 0x2, R29 ;  /* 0x000000021e1e7824 */ /* 0x000fe200078e021d */
[----:B0-----:R-:W-:Y:S02]  /*59d0*/  LEA R4, P4, R26, R32, 0x1 ;  /* 0x000000201a047211 */ /* 0x001fe400078808ff */
[----:B------:R-:W-:-:S02]  /*59e0*/  LEA.HI.X.SX32 R11, R25, R34, 0x1, P3 ;  /* 0x00000022190b7211 */ /* 0x000fc400018f0eff */
[----:B------:R-:W-:Y:S02]  /*59f0*/  LEA R16, P2, R17, R32, 0x1 ;  /* 0x0000002011107211 */ /* 0x000fe400078408ff */
[----:B------:R-:W-:Y:S02]  /*5a00*/  LEA.HI.X.SX32 R5, R26, R34, 0x1, P4 ;  /* 0x000000221a057211 */ /* 0x000fe400020f0eff */
[-C--:B-1----:R-:W-:Y:S01]  /*5a10*/  LEA R18, P3, R27, R32.reuse, 0x1 ;  /* 0x000000201b127211 */ /* 0x082fe200078608ff */
[----:B--2---:R0:W-:Y:S01]  /*5a20*/  STG.E.U16 desc[UR14][R22.64], R12 ;  /* 0x0000000c16007986 */ /* 0x0041e2000c10150e */
[-C--:B------:R-:W-:Y:S02]  /*5a30*/  LEA R24, P4, R29, R32.reuse, 0x1 ;  /* 0x000000201d187211 */ /* 0x080fe400078808ff */
[----:B------:R-:W-:Y:S01]  /*5a40*/  LEA R26, P5, R30, R32, 0x1 ;  /* 0x000000201e1a7211 */ /* 0x000fe200078a08ff */
[----:B------:R1:W-:Y:S01]  /*5a50*/  STG.E.U16 desc[UR14][R6.64], R13 ;  /* 0x0000000d06007986 */ /* 0x0003e2000c10150e */
[----:B------:R-:W-:-:S02]  /*5a60*/  LEA.HI.X.SX32 R17, R17, R34, 0x1, P2 ;  /* 0x0000002211117211 */ /* 0x000fc400010f0eff */
[-C--:B------:R-:W-:Y:S01]  /*5a70*/  LEA.HI.X.SX32 R19, R27, R34.reuse, 0x1, P3 ;  /* 0x000000221b137211 */ /* 0x080fe200018f0eff */
[----:B------:R2:W-:Y:S01]  /*5a80*/  STG.E.U16 desc[UR14][R10.64], R14 ;  /* 0x0000000e0a007986 */ /* 0x0005e2000c10150e */
[----:B---3--:R-:W-:Y:S02]  /*5a90*/  PRMT R21, R13, 0x7632, R21 ;  /* 0x000076320d157816 */ /* 0x008fe40000000015 */
[-C--:B------:R-:W-:Y:S01]  /*5aa0*/  LEA.HI.X.SX32 R25, R29, R34.reuse, 0x1, P4 ;  /* 0x000000221d197211 */ /* 0x080fe200020f0eff */
[----:B------:R3:W-:Y:S01]  /*5ab0*/  STG.E.U16 desc[UR14][R4.64], R15 ;  /* 0x0000000f04007986 */ /* 0x0007e2000c10150e */
[----:B0-----:R-:W-:Y:S02]  /*5ac0*/  PRMT R23, R14, 0x7632, R23 ;  /* 0x000076320e177816 */ /* 0x001fe40000000017 */
[----:B------:R-:W-:Y:S01]  /*5ad0*/  LEA.HI.X.SX32 R27, R30, R34, 0x1, P5 ;  /* 0x000000221e1b7211 */ /* 0x000fe200028f0eff */
[----:B-1----:R-:W-:Y:S01]  /*5ae0*/  FFMA R6, R9, 0.69314718246459960938, R0 ;  /* 0x3f31721809067823 */ /* 0x002fe20000000000 */
[----:B------:R-:W-:Y:S01]  /*5af0*/  PRMT R29, R15, 0x7632, R29 ;  /* 0x000076320f1d7816 */ /* 0x000fe2000000001d */
[----:B------:R-:W-:Y:S01]  /*5b00*/  IMAD.SHL.U32 R0, R3, 0x2, RZ ;  /* 0x0000000203007824 */ /* 0x000fe200078e00ff */
[----:B------:R-:W-:Y:S01]  /*5b10*/  FSEL R7, R28, -INF , P1 ;  /* 0xff8000001c077808 */ /* 0x000fe20000800000 */
[----:B------:R-:W0:Y:S01]  /*5b20*/  LDC.64 R30, c[0x0][0x3a0] ;  /* 0x0000e800ff1e7b82 */ /* 0x000e220000000a00 */
[----:B--2---:R-:W-:Y:S01]  /*5b30*/  PRMT R11, R12, 0x7632, R11 ;  /* 0x000076320c0b7816 */ /* 0x004fe2000000000b */
[----:B------:R-:W-:-:S02]  /*5b40*/  IMAD.SHL.U32 R3, R36, 0x4, RZ ;  /* 0x0000000424037824 */ /* 0x000fc400078e00ff */
[----:B------:R-:W-:Y:S01]  /*5b50*/  FFMA R7, R7, 0.69314718246459960938, R2 ;  /* 0x3f31721807077823 */ /* 0x000fe20000000002 */
[----:B---3--:R-:W-:Y:S01]  /*5b60*/  LOP3.LUT R4, R0, 0x3f8, RZ, 0xc0, !PT ;  /* 0x000003f800047812 */ /* 0x008fe200078ec0ff */
[----:B------:R1:W-:Y:S01]  /*5b70*/  STG.E.U16 desc[UR14][R16.64], R11 ;  /* 0x0000000b10007986 */ /* 0x0003e2000c10150e */
[----:B------:R-:W-:-:S03]  /*5b80*/  IMAD.HI R0, R36, 0x4, RZ ;  /* 0x0000000424007827 */ /* 0x000fc600078e02ff */
[----:B------:R1:W-:Y:S04]  /*5b90*/  STG.E.U16 desc[UR14][R18.64], R21 ;  /* 0x0000001512007986 */ /* 0x0003e8000c10150e */
[----:B------:R1:W-:Y:S04]  /*5ba0*/  STG.E.U16 desc[UR14][R24.64], R23 ;  /* 0x0000001718007986 */ /* 0x0003e8000c10150e */
[----:B------:R1:W-:Y:S01]  /*5bb0*/  STG.E.U16 desc[UR14][R26.64], R29 ;  /* 0x0000001d1a007986 */ /* 0x0003e2000c10150e */
[----:B------:R-:W-:Y:S01]  /*5bc0*/  BAR.SYNC.DEFER_BLOCKING 0x0 ;  /* 0x0000000000007b1d */ /* 0x000fe20000010000 */
[----:B0-----:R-:W-:-:S04]  /*5bd0*/  IADD3 R2, P1, P2, R3, UR7, R30 ;  /* 0x0000000703027c10 */ /* 0x001fc8000fa3e01e */
[----:B------:R-:W-:Y:S01]  /*5be0*/  IADD3.X R3, PT, PT, R0, UR5, R31, P1, P2 ;  /* 0x0000000500037c10 */ /* 0x000fe20008fe441f */
[----:B------:R1:W-:Y:S02]  /*5bf0*/  STS.64 [R4+UR6], R6 ;  /* 0x0000000604007988 */ /* 0x0003e40008000a06 */
[----:B------:R-:W-:Y:S06]  /*5c00*/  BAR.SYNC.DEFER_BLOCKING 0x0 ;  /* 0x0000000000007b1d */ /* 0x000fec0000010000 */
[----:B------:R-:W-:Y:S05]  /*5c10*/  @P0 EXIT ;  /* 0x000000000000094d */ /* 0x000fea0003800000 */
[----:B------:R-:W0:Y:S04]  /*5c20*/  LDS R5, [R8] ;  /* 0x0000000008057984 */ /* 0x000e280000000800 */
[----:B0-----:R-:W-:Y:S01]  /*5c30*/  STG.E desc[UR14][R2.64], R5 ;  /* 0x0000000502007986 */ /* 0x001fe2000c10190e */
[----:B------:R-:W-:Y:S05]  /*5c40*/  EXIT ;  /* 0x000000000000794d */ /* 0x000fea0003800000 */
.L_x_2:
[----:B------:R-:W-:-:S00]  /*5c50*/  BRA `(.L_x_2) ;  /* 0xfffffffc00fc7947 */ /* 0x000fc0000383ffff */
[----:B------:R-:W-:-:S00]  /*5c60*/  NOP ;  /* 0x0000000000007918 */ /* 0x000fc00000000000 */
        /* <DEDUP_REMOVED lines=9> */
.L_x_3:


//--------------------- .nv.global.init           --------------------------
	.section	.nv.global.init,"aw",@progbits
.nv.global.init:
	.type		_$_str,@object
	.size		_$_str,(.L_0 - _$_str)
_$_str:
        /*0000*/ 	.byte	0x5f, 0x5f, 0x43, 0x55, 0x44, 0x41, 0x5f, 0x46, 0x54, 0x5a, 0x00
.L_0:


//--------------------- .nv.shared.attn_fwd       --------------------------
	.section	.nv.shared.attn_fwd,"aw",@nobits
	.sectionflags	@""
	.align	16
	.zero		1024


//--------------------- .nv.shared.reserved.0     --------------------------
	.section	.nv.shared.reserved.0,"aw",@nobits
	.weak		__nv_reservedSMEM_offset_0_alias
	.size		__nv_reservedSMEM_offset_0_alias, 0, 64
	.other		__nv_reservedSMEM_offset_0_alias,@"STO_CUDA_RESERVED_SHARED STV_DEFAULT"
__nv_reservedSMEM_offset_0_alias:
	.zero		0
	.zero		64


//--------------------- .nv.constant0.attn_fwd    --------------------------
	.section	.nv.constant0.attn_fwd,"a",@progbits
	.sectionflags	@""
	.align	4
.nv.constant0.attn_fwd:
	.zero		1032


//--------------------- SYMBOLS --------------------------

	.type		.nv.reservedSmem.offset0,@object
	.size		.nv.reservedSmem.offset0,0x4
	.type		.nv.reservedSmem.cap,@object
	.size		.nv.reservedSmem.cap,0x4
